	.target	sm_90a

	.elftype	@"ET_EXEC"


//--------------------- .note.nv.tkinfo           --------------------------
	.section	.note.nv.tkinfo,"",@"SHT_NOTE"
	.sectionflags	@"SHF_NOTE_NV_TKINFO"
	.tkinfo
        /*0018*/ 	.word	0x00000002
        /*0030*/ 	.string	""
        /*0030*/ 	.string	"ptxas"
        /*0030*/ 	.string	"Cuda compilation tools, release 13.0, V13.0.88"
        /*0030*/ 	.string	"Build cuda_13.0.r13.0/compiler.36424714_0"
        /*0030*/ 	.string	"-v  -suppress-debug-info  -lineinfo  -arch sm_90a "



//--------------------- .note.nv.cuinfo           --------------------------
	.section	.note.nv.cuinfo,"",@"SHT_NOTE"
	.sectionflags	@"SHF_NOTE_NV_CUINFO"
        /*0018*/ 	.short	0x0002
        /*001a*/ 	.short	0x005a
        /*001c*/ 	.short	0x0082
	.zero		2


//--------------------- .nv.info                  --------------------------
	.section	.nv.info,"",@"SHT_CUDA_INFO"
	.align	4


	//----- nvinfo : EIATTR_REGCOUNT
	.align		4
        /*0000*/ 	.byte	0x04, 0x2f
        /*0002*/ 	.short	(.L_1 - .L_0)
	.align		4
.L_0:
        /*0004*/ 	.word	index@(gluon_wgmma)
        /*0008*/ 	.word	0x0000009a


	//----- nvinfo : EIATTR_FRAME_SIZE
	.align		4
.L_1:
        /*000c*/ 	.byte	0x04, 0x11
        /*000e*/ 	.short	(.L_3 - .L_2)
	.align		4
.L_2:
        /*0010*/ 	.word	index@(gluon_wgmma)
        /*0014*/ 	.word	0x00000000


	//----- nvinfo : EIATTR_MIN_STACK_SIZE
	.align		4
.L_3:
        /*0018*/ 	.byte	0x04, 0x12
        /*001a*/ 	.short	(.L_5 - .L_4)
	.align		4
.L_4:
        /*001c*/ 	.word	index@(gluon_wgmma)
        /*0020*/ 	.word	0x00000000
.L_5:


//--------------------- .nv.compat                --------------------------
	.section	.nv.compat,"",@"SHT_CUDA_COMPAT_INFO"
	.align	4
        /*0000*/ 	.byte	0x02, 0x09, 0x01, 0x00, 0x02, 0x02, 0x04, 0x00, 0x02, 0x05, 0x05, 0x00, 0x03, 0x07, 0x01, 0x01
        /*0010*/ 	.byte	0x02, 0x03, 0x03, 0x00, 0x02, 0x06, 0x01, 0x00, 0x04, 0x0b, 0x08, 0x00, 0x00, 0x00, 0x00, 0x00
        /*0020*/ 	.byte	0x00, 0x00, 0x00, 0x00


//--------------------- .nv.info.gluon_wgmma      --------------------------
	.section	.nv.info.gluon_wgmma,"",@"SHT_CUDA_INFO"
	.sectionflags	@""
	.align	4


	//----- nvinfo : EIATTR_CUDA_API_VERSION
	.align		4
        /*0000*/ 	.byte	0x04, 0x37
        /*0002*/ 	.short	(.L_7 - .L_6)
.L_6:
        /*0004*/ 	.word	0x00000082


	//----- nvinfo : EIATTR_KPARAM_INFO
	.align		4
.L_7:
        /*0008*/ 	.byte	0x04, 0x17
        /*000a*/ 	.short	(.L_9 - .L_8)
.L_8:
        /*000c*/ 	.word	0x00000000
        /*0010*/ 	.short	0x000a
        /*0012*/ 	.short	0x0048
        /*0014*/ 	.byte	0x00, 0xf4, 0x21, 0x00


	//----- nvinfo : EIATTR_KPARAM_INFO
	.align		4
.L_9:
        /*0018*/ 	.byte	0x04, 0x17
        /*001a*/ 	.short	(.L_11 - .L_10)
.L_10:
        /*001c*/ 	.word	0x00000000
        /*0020*/ 	.short	0x0009
        /*0022*/ 	.short	0x0040
        /*0024*/ 	.byte	0x00, 0xf4, 0x21, 0x00


	//----- nvinfo : EIATTR_KPARAM_INFO
	.align		4
.L_11:
        /*0028*/ 	.byte	0x04, 0x17
        /*002a*/ 	.short	(.L_13 - .L_12)
.L_12:
        /*002c*/ 	.word	0x00000000
        /*0030*/ 	.short	0x0008
        /*0032*/ 	.short	0x0038
        /*0034*/ 	.byte	0x00, 0xf0, 0x21, 0x00


	//----- nvinfo : EIATTR_KPARAM_INFO
	.align		4
.L_13:
        /*0038*/ 	.byte	0x04, 0x17
        /*003a*/ 	.short	(.L_15 - .L_14)
.L_14:
        /*003c*/ 	.word	0x00000000
        /*0040*/ 	.short	0x0007
        /*0042*/ 	.short	0x0030
        /*0044*/ 	.byte	0x00, 0xf0, 0x21, 0x00


	//----- nvinfo : EIATTR_KPARAM_INFO
	.align		4
.L_15:
        /*0048*/ 	.byte	0x04, 0x17
        /*004a*/ 	.short	(.L_17 - .L_16)
.L_16:
        /*004c*/ 	.word	0x00000000
        /*0050*/ 	.short	0x0006
        /*0052*/ 	.short	0x0028
        /*0054*/ 	.byte	0x00, 0xf0, 0x21, 0x00


	//----- nvinfo : EIATTR_KPARAM_INFO
	.align		4
.L_17:
        /*0058*/ 	.byte	0x04, 0x17
        /*005a*/ 	.short	(.L_19 - .L_18)
.L_18:
        /*005c*/ 	.word	0x00000000
        /*0060*/ 	.short	0x0005
        /*0062*/ 	.short	0x0020
        /*0064*/ 	.byte	0x00, 0xf0, 0x11, 0x00


	//----- nvinfo : EIATTR_KPARAM_INFO
	.align		4
.L_19:
        /*0068*/ 	.byte	0x04, 0x17
        /*006a*/ 	.short	(.L_21 - .L_20)
.L_20:
        /*006c*/ 	.word	0x00000000
        /*0070*/ 	.short	0x0004
        /*0072*/ 	.short	0x001c
        /*0074*/ 	.byte	0x00, 0xf0, 0x11, 0x00


	//----- nvinfo : EIATTR_KPARAM_INFO
	.align		4
.L_21:
        /*0078*/ 	.byte	0x04, 0x17
        /*007a*/ 	.short	(.L_23 - .L_22)
.L_22:
        /*007c*/ 	.word	0x00000000
        /*0080*/ 	.short	0x0003
        /*0082*/ 	.short	0x0018
        /*0084*/ 	.byte	0x00, 0xf0, 0x11, 0x00


	//----- nvinfo : EIATTR_KPARAM_INFO
	.align		4
.L_23:
        /*0088*/ 	.byte	0x04, 0x17
        /*008a*/ 	.short	(.L_25 - .L_24)
.L_24:
        /*008c*/ 	.word	0x00000000
        /*0090*/ 	.short	0x0002
        /*0092*/ 	.short	0x0010
        /*0094*/ 	.byte	0x00, 0xf4, 0x21, 0x00


	//----- nvinfo : EIATTR_KPARAM_INFO
	.align		4
.L_25:
        /*0098*/ 	.byte	0x04, 0x17
        /*009a*/ 	.short	(.L_27 - .L_26)
.L_26:
        /*009c*/ 	.word	0x00000000
        /*00a0*/ 	.short	0x0001
        /*00a2*/ 	.short	0x0008
        /*00a4*/ 	.byte	0x00, 0xf4, 0x21, 0x00


	//----- nvinfo : EIATTR_KPARAM_INFO
	.align		4
.L_27:
        /*00a8*/ 	.byte	0x04, 0x17
        /*00aa*/ 	.short	(.L_29 - .L_28)
.L_28:
        /*00ac*/ 	.word	0x00000000
        /*00b0*/ 	.short	0x0000
        /*00b2*/ 	.short	0x0000
        /*00b4*/ 	.byte	0x00, 0xf4, 0x21, 0x00


	//----- nvinfo : EIATTR_SPARSE_MMA_MASK
	.align		4
.L_29:
        /*00b8*/ 	.byte	0x03, 0x50
        /*00ba*/ 	.short	0x0000


	//----- nvinfo : EIATTR_MAXREG_COUNT
	.align		4
        /*00bc*/ 	.byte	0x03, 0x1b
        /*00be*/ 	.short	0x00ff


	//----- nvinfo : EIATTR_NUM_BARRIERS
	.align		4
        /*00c0*/ 	.byte	0x02, 0x4c
        /*00c2*/ 	.byte	0x01
	.zero		1


	//----- nvinfo : EIATTR_MERCURY_ISA_VERSION
	.align		4
        /*00c4*/ 	.byte	0x03, 0x5f
        /*00c6*/ 	.short	0x0101


	//----- nvinfo : EIATTR_INT_WARP_WIDE_INSTR_OFFSETS
	.align		4
        /*00c8*/ 	.byte	0x04, 0x31
        /*00ca*/ 	.short	(.L_31 - .L_30)


	//   ....[0]....
.L_30:
        /*00cc*/ 	.word	0x000015b0


	//   ....[1]....
        /*00d0*/ 	.word	0x000015d0


	//   ....[2]....
        /*00d4*/ 	.word	0x000015e0


	//   ....[3]....
        /*00d8*/ 	.word	0x000015f0


	//   ....[4]....
        /*00dc*/ 	.word	0x00001700


	//   ....[5]....
        /*00e0*/ 	.word	0x00001cf0


	//   ....[6]....
        /*00e4*/ 	.word	0x00001d00


	//   ....[7]....
        /*00e8*/ 	.word	0x00001d80


	//   ....[8]....
        /*00ec*/ 	.word	0x00001d90


	//   ....[9]....
        /*00f0*/ 	.word	0x000021b0


	//   ....[10]....
        /*00f4*/ 	.word	0x000021d0


	//----- nvinfo : EIATTR_COOP_GROUP_MASK_REGIDS
	.align		4
.L_31:
        /*00f8*/ 	.byte	0x04, 0x29
        /*00fa*/ 	.short	(.L_33 - .L_32)


	//   ....[0]....
.L_32:
        /*00fc*/ 	.word	0xffffffff


	//   ....[1]....
        /*0100*/ 	.word	0xffffffff


	//   ....[2]....
        /*0104*/ 	.word	0xffffffff


	//----- nvinfo : EIATTR_COOP_GROUP_INSTR_OFFSETS
	.align		4
.L_33:
        /*0108*/ 	.byte	0x04, 0x28
        /*010a*/ 	.short	(.L_35 - .L_34)


	//   ....[0]....
.L_34:
        /*010c*/ 	.word	0x00000140


	//   ....[1]....
        /*0110*/ 	.word	0x000006e0


	//   ....[2]....
        /*0114*/ 	.word	0x00000cb0


	//----- nvinfo : EIATTR_MBARRIER_INSTR_OFFSETS
	.align		4
.L_35:
        /*0118*/ 	.byte	0x04, 0x39
        /*011a*/ 	.short	(.L_37 - .L_36)


	//   ....[0]....
.L_36:
        /*011c*/ 	.word	0x00001740
        /*0120*/ 	.word	0x000000ff
        /*0124*/ 	.word	0x0000a000
        /*0128*/ 	.short	0x0100
        /*012a*/ 	.byte	0x06
	.zero		1


	//   ....[1]....
        /*012c*/ 	.word	0x00001770
        /*0130*/ 	.word	0x000000ff
        /*0134*/ 	.word	0x0000a008
        /*0138*/ 	.short	0x0100
        /*013a*/ 	.byte	0x06
	.zero		1


	//   ....[2]....
        /*013c*/ 	.word	0x00001790
        /*0140*/ 	.word	0x000000ff
        /*0144*/ 	.word	0x0000a010
        /*0148*/ 	.short	0x0100
        /*014a*/ 	.byte	0x06
	.zero		1


	//   ....[3]....
        /*014c*/ 	.word	0x000017c0
        /*0150*/ 	.word	0x000000ff
        /*0154*/ 	.word	0x0000a018
        /*0158*/ 	.short	0x0100
        /*015a*/ 	.byte	0x06
	.zero		1


	//   ....[4]....
        /*015c*/ 	.word	0x00001e60
        /*0160*/ 	.word	0x000000ff
        /*0164*/ 	.word	0x0000a000
        /*0168*/ 	.short	0x010a
        /*016a*/ 	.byte	0x1e
	.zero		1


	//   ....[5]....
        /*016c*/ 	.word	0x00002080
        /*0170*/ 	.word	0x000000ff
        /*0174*/ 	.word	0x0000a000
        /*0178*/ 	.short	0x0108
        /*017a*/ 	.byte	0x06
	.zero		1


	//   ....[6]....
        /*017c*/ 	.word	0x00002160
        /*0180*/ 	.word	0x000000ff
        /*0184*/ 	.word	0x0000a008
        /*0188*/ 	.short	0x0108
        /*018a*/ 	.byte	0x06
	.zero		1


	//   ....[7]....
        /*018c*/ 	.word	0x00002280
        /*0190*/ 	.word	0x000000ff
        /*0194*/ 	.word	0x0000a010
        /*0198*/ 	.short	0x0108
        /*019a*/ 	.byte	0x06
	.zero		1


	//   ....[8]....
        /*019c*/ 	.word	0x00002360
        /*01a0*/ 	.word	0x000000ff
        /*01a4*/ 	.word	0x0000a018
        /*01a8*/ 	.short	0x0108
        /*01aa*/ 	.byte	0x06
	.zero		1


	//   ....[9]....
        /*01ac*/ 	.word	0x00002a00
        /*01b0*/ 	.word	0x000000ff
        /*01b4*/ 	.word	0x0000a000
        /*01b8*/ 	.short	0x010a
        /*01ba*/ 	.byte	0x1e
	.zero		1


	//----- nvinfo : EIATTR_NUM_MBARRIERS
	.align		4
.L_37:
        /*01bc*/ 	.byte	0x03, 0x38
        /*01be*/ 	.short	0x0004


	//----- nvinfo : EIATTR_EXIT_INSTR_OFFSETS
	.align		4
        /*01c0*/ 	.byte	0x04, 0x1c
        /*01c2*/ 	.short	(.L_39 - .L_38)


	//   ....[0]....
.L_38:
        /*01c4*/ 	.word	0x000029f0


	//----- nvinfo : EIATTR_REQNTID
	.align		4
.L_39:
        /*01c8*/ 	.byte	0x04, 0x10
        /*01ca*/ 	.short	(.L_41 - .L_40)
.L_40:
        /*01cc*/ 	.word	0x00000080
        /*01d0*/ 	.word	0x00000001
        /*01d4*/ 	.word	0x00000001


	//----- nvinfo : EIATTR_CRS_STACK_SIZE
	.align		4
.L_41:
        /*01d8*/ 	.byte	0x04, 0x1e
        /*01da*/ 	.short	(.L_43 - .L_42)
.L_42:
        /*01dc*/ 	.word	0x00000000


	//----- nvinfo : EIATTR_CBANK_PARAM_SIZE
	.align		4
.L_43:
        /*01e0*/ 	.byte	0x03, 0x19
        /*01e2*/ 	.short	0x0050


	//----- nvinfo : EIATTR_PARAM_CBANK
	.align		4
        /*01e4*/ 	.byte	0x04, 0x0a
        /*01e6*/ 	.short	(.L_45 - .L_44)
	.align		4
.L_44:
        /*01e8*/ 	.word	index@(.nv.constant0.gluon_wgmma)
        /*01ec*/ 	.short	0x0210
        /*01ee*/ 	.short	0x0050


	//----- nvinfo : EIATTR_SW_WAR
	.align		4
.L_45:
        /*01f0*/ 	.byte	0x04, 0x36
        /*01f2*/ 	.short	(.L_47 - .L_46)
.L_46:
        /*01f4*/ 	.word	0x00000008
.L_47:


//--------------------- .nv.callgraph             --------------------------
	.section	.nv.callgraph,"",@"SHT_CUDA_CALLGRAPH"
	.align	4
	.sectionentsize	8
	.align		4
        /*0000*/ 	.word	0x00000000
	.align		4
        /*0004*/ 	.word	0xffffffff
	.align		4
        /*0008*/ 	.word	0x00000000
	.align		4
        /*000c*/ 	.word	0xfffffffe
	.align		4
        /*0010*/ 	.word	0x00000000
	.align		4
        /*0014*/ 	.word	0xfffffffd
	.align		4
        /*0018*/ 	.word	0x00000000
	.align		4
        /*001c*/ 	.word	0xfffffffc


//--------------------- .text.gluon_wgmma         --------------------------
	.section	.text.gluon_wgmma,"ax",@progbits
	.align	128
        .global         gluon_wgmma
        .type           gluon_wgmma,@function
        .size           gluon_wgmma,(.L_x_53 - gluon_wgmma)
        .other          gluon_wgmma,@"STO_CUDA_ENTRY STV_DEFAULT"
gluon_wgmma:
.text.gluon_wgmma:
[----:B------:R-:W-:Y:S01]  /*0000*/  LDC R1, c[0x0][0x28] ;  /* 0x00000a00ff017b82 */ /* 0x000fe20000000800 */
[----:B------:R-:W1:Y:S07]  /*0010*/  S2R R0, SR_TID.X ;  /* 0x0000000000007919 */ /* 0x000e6e0000002100 */
[----:B------:R-:W2:Y:S01]  /*0020*/  S2UR UR4, SR_CgaCtaId ;  /* 0x00000000000479c3 */ /* 0x000ea20000008800 */
[----:B------:R-:W-:Y:S01]  /*0030*/  UMOV UR6, 0x400 ;  /* 0x0000040000067882 */ /* 0x000fe20000000000 */
[----:B------:R-:W-:Y:S01]  /*0040*/  ULDC UR7, c[0x0][0xc] ;  /* 0x0000030000077ab9 */ /* 0x000fe20000000800 */
[----:B------:R-:W-:Y:S01]  /*0050*/  ULDC.64 UR26, c[0x0][0x250] ;  /* 0x00009400001a7ab9 */ /* 0x000fe20000000a00 */
[----:B------:R-:W-:Y:S04]  /*0060*/  BSSY B0, `(.L_x_0) ;  /* 0x000001e000007945 */ /* 0x000fe80003800000 */
[----:B------:R-:W3:Y:S08]  /*0070*/  LDC R12, c[0x0][0x230] ;  /* 0x00008c00ff0c7b82 */ /* 0x000ef00000000800 */
[----:B------:R-:W-:Y:S08]  /*0080*/  S2UR UR28, SR_CTAID.Y ;  /* 0x00000000001c79c3 */ /* 0x000ff00000002600 */
[----:B------:R-:W4:Y:S01]  /*0090*/  S2UR UR5, SR_CTAID.Z ;  /* 0x00000000000579c3 */ /* 0x000f220000002700 */
[----:B--2---:R-:W-:-:S03]  /*00a0*/  ULEA UR6, UR4, UR6, 0x18 ;  /* 0x0000000604067291 */ /* 0x004fc6000f8ec03f */
[----:B------:R-:W-:Y:S01]  /*00b0*/  ULDC UR4, c[0x0][0x10] ;  /* 0x0000040000047ab9 */ /* 0x000fe20000000800 */
[----:B-1----:R-:W-:-:S03]  /*00c0*/  LOP3.LUT R7, R0, 0x7f, RZ, 0xc0, !PT ;  /* 0x0000007f00077812 */ /* 0x002fc600078ec0ff */
[----:B------:R-:W1:Y:S01]  /*00d0*/  S2UR UR29, SR_CTAID.X ;  /* 0x00000000001d79c3 */ /* 0x000e620000002500 */
[----:B---3--:R-:W-:Y:S01]  /*00e0*/  VIADD R5, R12, 0xffffffff ;  /* 0xffffffff0c057836 */ /* 0x008fe20000000000 */
[C---:B------:R-:W-:Y:S02]  /*00f0*/  ISETP.GE.U32.AND P0, PT, R7.reuse, 0x20, PT ;  /* 0x000000200700780c */ /* 0x040fe40003f06070 */
[C---:B------:R-:W-:Y:S02]  /*0100*/  ISETP.NE.U32.AND P2, PT, R7.reuse, RZ, PT ;  /* 0x000000ff0700720c */ /* 0x040fe40003f45070 */
[----:B------:R-:W-:Y:S02]  /*0110*/  LEA R4, R7, UR6, 0x2 ;  /* 0x0000000607047c11 */ /* 0x000fe4000f8e10ff */
[----:B------:R-:W2:Y:S07]  /*0120*/  LDC R6, c[0x0][0x228] ;  /* 0x00008a00ff067b82 */ /* 0x000eae0000000800 */
[----:B------:R3:W-:Y:S01]  /*0130*/  @!P0 STS [R4], RZ ;  /* 0x000000ff04008388 */ /* 0x0007e20000000800 */
[----:B------:R-:W-:-:S03]  /*0140*/  NOP ;  /* 0x0000000000007918 */ /* 0x000fc60000000000 */
[----:B------:R3:W-:Y:S01]  /*0150*/  @!P2 STS [UR6+0x20], R5 ;  /* 0x00002005ff00a988 */ /* 0x0007e20008000806 */
[----:B----4-:R-:W-:-:S04]  /*0160*/  UIMAD UR4, UR5, UR4, UR28 ;  /* 0x00000004050472a4 */ /* 0x010fc8000f8e021c */
[----:B-1----:R-:W-:-:S04]  /*0170*/  UIMAD UR4, UR4, UR7, UR29 ;  /* 0x00000007040472a4 */ /* 0x002fc8000f8e021d */
[----:B------:R-:W-:Y:S01]  /*0180*/  UIMAD UR5, UR4, 0x180, URZ ;  /* 0x00000180040578a4 */ /* 0x000fe2000f8e023f */
[----:B--2---:R-:W-:Y:S02]  /*0190*/  VIADD R6, R6, 0xffffffff ;  /* 0xffffffff06067836 */ /* 0x004fe40000000000 */
[----:B------:R-:W-:Y:S01]  /*01a0*/  UMOV UR4, URZ ;  /* 0x0000003f00047c82 */ /* 0x000fe20008000000 */
[----:B------:R-:W-:-:S04]  /*01b0*/  UIADD3 UR20, UP0, UR5, UR26, URZ ;  /* 0x0000001a05147290 */ /* 0x000fc8000ff1e03f */
[----:B------:R-:W-:Y:S01]  /*01c0*/  ULEA.HI.X.SX32 UR21, UR5, UR27, 0x1, UP0 ;  /* 0x0000001b05157291 */ /* 0x000fe200080f0e3f */
[----:B---3--:R-:W-:Y:S11]  /*01d0*/  @P2 BRA `(.L_x_1) ;  /* 0x0000000000182947 */ /* 0x008ff60003800000 */
[----:B------:R-:W1:Y:S01]  /*01e0*/  LDS R2, [UR6+0x8] ;  /* 0x00000806ff027984 */ /* 0x000e620008000800 */
[----:B------:R-:W2:Y:S01]  /*01f0*/  LDC.64 R8, c[0x0][0x210] ;  /* 0x00008400ff087b82 */ /* 0x000ea20000000a00 */
[----:B------:R-:W-:Y:S02]  /*0200*/  IMAD.MOV.U32 R3, RZ, RZ, 0x70 ;  /* 0x00000070ff037424 */ /* 0x000fe400078e00ff */
[----:B--2---:R2:W-:Y:S03]  /*0210*/  STS.64 [UR6], R8 ;  /* 0x00000008ff007988 */ /* 0x0045e60008000a06 */
[----:B-1----:R-:W-:-:S05]  /*0220*/  LOP3.LUT R2, R2, 0x10, R3, 0xd8, !PT ;  /* 0x0000001002027812 */ /* 0x002fca00078ed803 */
[----:B------:R2:W-:Y:S02]  /*0230*/  STS [UR6+0x8], R2 ;  /* 0x00000802ff007988 */ /* 0x0005e40008000806 */
.L_x_1:
[----:B------:R-:W-:Y:S05]  /*0240*/  BSYNC B0 ;  /* 0x0000000000007941 */ /* 0x000fea0003800000 */
.L_x_0:
[----:B------:R-:W-:Y:S04]  /*0250*/  BSSY B0, `(.L_x_2) ;  /* 0x000000a000007945 */ /* 0x000fe80003800000 */
[----:B------:R-:W-:Y:S05]  /*0260*/  @P2 BRA `(.L_x_3) ;  /* 0x0000000000202947 */ /* 0x000fea0003800000 */
[----:B--2---:R-:W1:Y:S01]  /*0270*/  LDS R2, [UR6+0x34] ;  /* 0x00003406ff027984 */ /* 0x004e620008000800 */
[----:B------:R-:W-:Y:S02]  /*0280*/  IMAD.MOV.U32 R3, RZ, RZ, 0x1f000000 ;  /* 0x1f000000ff037424 */ /* 0x000fe400078e00ff */
[----:B------:R-:W-:Y:S01]  /*0290*/  @!P2 IMAD.MOV.U32 R8, RZ, RZ, 0x3f ;  /* 0x0000003fff08a424 */ /* 0x000fe200078e00ff */
[----:B------:R-:W2:Y:S02]  /*02a0*/  @!P2 LDS R9, [UR6+0x38] ;  /* 0x00003806ff09a984 */ /* 0x000ea40008000800 */
[----:B-1----:R-:W-:Y:S02]  /*02b0*/  LOP3.LUT R2, R2, 0xff000000, R3, 0xb8, !PT ;  /* 0xff00000002027812 */ /* 0x002fe400078eb803 */
[----:B--2---:R-:W-:-:S03]  /*02c0*/  @!P2 LOP3.LUT R3, R9, 0xff, R8, 0xb8, !PT ;  /* 0x000000ff0903a812 */ /* 0x004fc600078eb808 */
[----:B------:R1:W-:Y:S04]  /*02d0*/  STS [UR6+0x34], R2 ;  /* 0x00003402ff007988 */ /* 0x0003e80008000806 */
[----:B------:R1:W-:Y:S02]  /*02e0*/  @!P2 STS [UR6+0x38], R3 ;  /* 0x00003803ff00a988 */ /* 0x0003e40008000806 */
.L_x_3:
[----:B------:R-:W-:Y:S05]  /*02f0*/  BSYNC B0 ;  /* 0x0000000000007941 */ /* 0x000fea0003800000 */
.L_x_2:
[----:B------:R-:W-:Y:S04]  /*0300*/  BSSY B0, `(.L_x_4) ;  /* 0x000000a000007945 */ /* 0x000fe80003800000 */
[----:B------:R-:W-:Y:S05]  /*0310*/  @P2 BRA `(.L_x_5) ;  /* 0x0000000000202947 */ /* 0x000fea0003800000 */
[----:B-12---:R-:W1:Y:S01]  /*0320*/  LDS R2, [UR6+0x1c] ;  /* 0x00001c06ff027984 */ /* 0x006e620008000800 */
[----:B------:R-:W2:Y:S03]  /*0330*/  LDC.64 R10, c[0x0][0x238] ;  /* 0x00008e00ff0a7b82 */ /* 0x000ea60000000a00 */
[----:B------:R3:W-:Y:S01]  /*0340*/  STS [UR6+0x24], R6 ;  /* 0x00002406ff007988 */ /* 0x0007e20008000806 */
[--C-:B--2---:R-:W-:Y:S02]  /*0350*/  SHF.R.U32.HI R9, RZ, 0x4, R11.reuse ;  /* 0x00000004ff097819 */ /* 0x104fe4000001160b */
[----:B------:R-:W-:-:S05]  /*0360*/  SHF.R.U64 R3, R10, 0x4, R11 ;  /* 0x000000040a037819 */ /* 0x000fca000000120b */
[----:B------:R3:W-:Y:S01]  /*0370*/  STS [UR6+0xc], R3 ;  /* 0x00000c03ff007988 */ /* 0x0007e20008000806 */
[----:B-1----:R-:W-:-:S05]  /*0380*/  LOP3.LUT R2, R2, 0xf, R9, 0xb8, !PT ;  /* 0x0000000f02027812 */ /* 0x002fca00078eb809 */
[----:B------:R3:W-:Y:S02]  /*0390*/  STS [UR6+0x1c], R2 ;  /* 0x00001c02ff007988 */ /* 0x0007e40008000806 */
.L_x_5:
[----:B------:R-:W-:Y:S05]  /*03a0*/  BSYNC B0 ;  /* 0x0000000000007941 */ /* 0x000fea0003800000 */
.L_x_4:
[----:B------:R-:W-:Y:S04]  /*03b0*/  BSSY B1, `(.L_x_6) ;  /* 0x000001d000017945 */ /* 0x000fe80003800000 */
[----:B------:R-:W-:Y:S04]  /*03c0*/  BSSY B0, `(.L_x_7) ;  /* 0x0000018000007945 */ /* 0x000fe80003800000 */
[----:B------:R-:W-:Y:S05]  /*03d0*/  @P2 BRA `(.L_x_8) ;  /* 0x00000000001c2947 */ /* 0x000fea0003800000 */
[----:B-123--:R-:W1:Y:S02]  /*03e0*/  LDS R2, [UR6+0x34] ;  /* 0x00003406ff027984 */ /* 0x00ee640008000800 */
[----:B-1----:R-:W-:-:S05]  /*03f0*/  LOP3.LUT R2, R2, 0x7, RZ, 0xb8, !PT ;  /* 0x0000000702027812 */ /* 0x002fca00078eb8ff */
[----:B------:R1:W-:Y:S01]  /*0400*/  STS [UR6+0x34], R2 ;  /* 0x00003402ff007988 */ /* 0x0003e20008000806 */
[----:B------:R-:W-:Y:S05]  /*0410*/  @P2 BRA `(.L_x_9) ;  /* 0x00000000001c2947 */ /* 0x000fea0003800000 */
[----:B-1----:R-:W1:Y:S02]  /*0420*/  LDS R2, [UR6+0x34] ;  /* 0x00003406ff027984 */ /* 0x002e640008000800 */
[----:B-1----:R-:W-:-:S05]  /*0430*/  LOP3.LUT R2, R2, 0x38, RZ, 0xb8, !PT ;  /* 0x0000003802027812 */ /* 0x002fca00078eb8ff */
[----:B------:R4:W-:Y:S02]  /*0440*/  STS [UR6+0x34], R2 ;  /* 0x00003402ff007988 */ /* 0x0009e40008000806 */
.L_x_8:
[----:B------:R-:W-:Y:S05]  /*0450*/  @P2 BRA `(.L_x_10) ;  /* 0x00000000001c2947 */ /* 0x000fea0003800000 */
[----:B-1234-:R-:W1:Y:S02]  /*0460*/  LDS R2, [UR6+0x8] ;  /* 0x00000806ff027984 */ /* 0x01ee640008000800 */
[----:B-1----:R-:W-:-:S05]  /*0470*/  LOP3.LUT R2, R2, 0x780, RZ, 0xb8, !PT ;  /* 0x0000078002027812 */ /* 0x002fca00078eb8ff */
[----:B------:R2:W-:Y:S02]  /*0480*/  STS [UR6+0x8], R2 ;  /* 0x00000802ff007988 */ /* 0x0005e40008000806 */
.L_x_9:
[----:B------:R-:W-:Y:S05]  /*0490*/  @P2 BRA `(.L_x_11) ;  /* 0x0000000000282947 */ /* 0x000fea0003800000 */
[----:B-12---:R-:W1:Y:S02]  /*04a0*/  LDS R2, [UR6+0x8] ;  /* 0x00000806ff027984 */ /* 0x006e640008000800 */
[----:B-1----:R-:W-:-:S05]  /*04b0*/  LOP3.LUT R2, R2, 0x1800, RZ, 0xb8, !PT ;  /* 0x0000180002027812 */ /* 0x002fca00078eb8ff */
[----:B------:R5:W-:Y:S02]  /*04c0*/  STS [UR6+0x8], R2 ;  /* 0x00000802ff007988 */ /* 0x000be40008000806 */
.L_x_10:
[----:B------:R-:W-:Y:S05]  /*04d0*/  @P2 BREAK B0 ;  /* 0x0000000000002942 */ /* 0x000fea0003800000 */
[----:B------:R-:W-:Y:S05]  /*04e0*/  @P2 BRA `(.L_x_12) ;  /* 0x0000000000242947 */ /* 0x000fea0003800000 */
[----:B-1-3--:R-:W1:Y:S01]  /*04f0*/  LDS R3, [UR6+0x8] ;  /* 0x00000806ff037984 */ /* 0x00ae620008000800 */
[----:B--2-45:R-:W-:-:S05]  /*0500*/  IMAD.MOV.U32 R2, RZ, RZ, 0x6000 ;  /* 0x00006000ff027424 */ /* 0x034fca00078e00ff */
[----:B-1----:R-:W-:-:S04]  /*0510*/  LOP3.LUT R2, R3, 0x2000, R2, 0xd8, !PT ;  /* 0x0000200003027812 */ /* 0x002fc800078ed802 */
[----:B------:R-:W-:-:S05]  /*0520*/  LOP3.LUT R2, R2, 0x400000, RZ, 0xb8, !PT ;  /* 0x0040000002027812 */ /* 0x000fca00078eb8ff */
[----:B------:R3:W-:Y:S02]  /*0530*/  STS [UR6+0x8], R2 ;  /* 0x00000802ff007988 */ /* 0x0007e40008000806 */
.L_x_11:
[----:B------:R-:W-:Y:S05]  /*0540*/  BSYNC B0 ;  /* 0x0000000000007941 */ /* 0x000fea0003800000 */
.L_x_7:
[----:B-123--:R-:W1:Y:S02]  /*0550*/  @!P2 LDS R2, [UR6+0x8] ;  /* 0x00000806ff02a984 */ /* 0x00ee640008000800 */
[----:B-1----:R-:W-:-:S05]  /*0560*/  @!P2 LOP3.LUT R2, R2, 0x8000, RZ, 0xb8, !PT ;  /* 0x000080000202a812 */ /* 0x002fca00078eb8ff */
[----:B------:R1:W-:Y:S02]  /*0570*/  @!P2 STS [UR6+0x8], R2 ;  /* 0x00000802ff00a988 */ /* 0x0003e40008000806 */
.L_x_12:
[----:B------:R-:W-:Y:S05]  /*0580*/  BSYNC B1 ;  /* 0x0000000000017941 */ /* 0x000fea0003800000 */
.L_x_6:
[----:B------:R-:W-:Y:S05]  /*0590*/  WARPSYNC.ALL ;  /* 0x0000000000007948 */ /* 0x000fea0003800000 */
[----:B------:R-:W-:Y:S05]  /*05a0*/  @P0 BRA `(.L_x_13) ;  /* 0x0000000000280947 */ /* 0x000fea0003800000 */
[----:B-12345:R-:W1:Y:S01]  /*05b0*/  S2R R2, SR_LANEID ;  /* 0x0000000000027919 */ /* 0x03ee620000000000 */
[----:B------:R-:W-:Y:S05]  /*05c0*/  WARPSYNC.ALL ;  /* 0x0000000000007948 */ /* 0x000fea0003800000 */
[----:B-1----:R-:W-:-:S05]  /*05d0*/  IMAD.SHL.U32 R8, R2, 0x4, RZ ;  /* 0x0000000402087824 */ /* 0x002fca00078e00ff */
[----:B------:R-:W1:Y:S01]  /*05e0*/  LDS R9, [R8+UR6] ;  /* 0x0000000608097984 */ /* 0x000e620008000800 */
[----:B------:R-:W-:-:S05]  /*05f0*/  IADD3 R2, P1, R8, UR20, RZ ;  /* 0x0000001408027c10 */ /* 0x000fca000ff3e0ff */
[----:B------:R-:W-:-:S05]  /*0600*/  IMAD.X R3, RZ, RZ, UR21, P1 ;  /* 0x00000015ff037e24 */ /* 0x000fca00088e06ff */
[----:B-1----:R1:W2:Y:S01]  /*0610*/  ATOMG.E.EXCH.STRONG.GPU PT, RZ, [R2], R9 ;  /* 0x0000000902ff73a8 */ /* 0x0022a200041ee100 */
[----:B------:R-:W-:-:S04]  /*0620*/  DEPBAR {5,4,3,2,1,0} ;  /* 0x0000003f0000791a */ /* 0x000fc80000000000 */
[----:B------:R1:W-:Y:S01]  /*0630*/  UTMACCTL.IV [UR20] ;  /* 0x00000000140079b9 */ /* 0x0003e20008000000 */
[----:B------:R-:W-:Y:S01]  /*0640*/  NOP ;  /* 0x0000000000007918 */ /* 0x000fe20000000000 */
.L_x_13:
[----:B------:R-:W-:Y:S05]  /*0650*/  @P0 BRA `(.L_x_14) ;  /* 0x00000000000c0947 */ /* 0x000fea0003800000 */
[----:B------:R0:W-:Y:S01]  /*0660*/  UTMACMDFLUSH ;  /* 0x00000000000079b7 */ /* 0x0001e20000000000 */
[----:B------:R-:W-:Y:S05]  /*0670*/  @P0 BRA `(.L_x_14) ;  /* 0x0000000000040947 */ /* 0x000fea0003800000 */
[----:B------:R-:W-:-:S04]  /*0680*/  DEPBAR.LE SB0, 0x0 ;  /* 0x000080000000791a */ /* 0x000fc80000000000 */
.L_x_14:
[----:B------:R-:W-:Y:S05]  /*0690*/  WARPSYNC.ALL ;  /* 0x0000000000007948 */ /* 0x000fea0003800000 */
[----:B--2---:R-:W-:Y:S06]  /*06a0*/  BAR.SYNC.DEFER_BLOCKING 0x0 ;  /* 0x0000000000007b1d */ /* 0x004fec0000010000 */
[----:B------:R-:W-:Y:S02]  /*06b0*/  BSSY B1, `(.L_x_15) ;  /* 0x000000b000017945 */ /* 0x000fe40003800000 */
[----:B------:R-:W-:Y:S06]  /*06c0*/  BAR.SYNC.DEFER_BLOCKING 0x0 ;  /* 0x0000000000007b1d */ /* 0x000fec0000010000 */
[----:B------:R2:W-:Y:S01]  /*06d0*/  @!P0 STS [R4], RZ ;  /* 0x000000ff04008388 */ /* 0x0005e20000000800 */
[----:B------:R-:W-:Y:S01]  /*06e0*/  NOP ;  /* 0x0000000000007918 */ /* 0x000fe20000000000 */
[----:B------:R-:W-:Y:S05]  /*06f0*/  @P2 BRA `(.L_x_16) ;  /* 0x0000000000182947 */ /* 0x000fea0003800000 */
[----:B-1-345:R-:W1:Y:S01]  /*0700*/  LDS R2, [UR6+0x8] ;  /* 0x00000806ff027984 */ /* 0x03ae620008000800 */
[----:B------:R-:W3:Y:S01]  /*0710*/  LDC.64 R8, c[0x0][0x218] ;  /* 0x00008600ff087b82 */ /* 0x000ee20000000a00 */
[----:B------:R-:W-:Y:S02]  /*0720*/  IMAD.MOV.U32 R3, RZ, RZ, 0x70 ;  /* 0x00000070ff037424 */ /* 0x000fe400078e00ff */
[----:B---3--:R3:W-:Y:S03]  /*0730*/  STS.64 [UR6], R8 ;  /* 0x00000008ff007988 */ /* 0x0087e60008000a06 */
[----:B-1----:R-:W-:-:S05]  /*0740*/  LOP3.LUT R2, R2, 0x10, R3, 0xd8, !PT ;  /* 0x0000001002027812 */ /* 0x002fca00078ed803 */
[----:B------:R3:W-:Y:S02]  /*0750*/  STS [UR6+0x8], R2 ;  /* 0x00000802ff007988 */ /* 0x0007e40008000806 */
.L_x_16:
[----:B-1----:R-:W-:Y:S05]  /*0760*/  BSYNC B1 ;  /* 0x0000000000017941 */ /* 0x002fea0003800000 */
.L_x_15:
[----:B------:R-:W-:Y:S04]  /*0770*/  BSSY B2, `(.L_x_17) ;  /* 0x000000f000027945 */ /* 0x000fe80003800000 */
[----:B------:R-:W-:Y:S04]  /*0780*/  BSSY B1, `(.L_x_18) ;  /* 0x000000c000017945 */ /* 0x000fe80003800000 */
[----:B------:R-:W-:Y:S05]  /*0790*/  @P2 BRA `(.L_x_19) ;  /* 0x0000000000282947 */ /* 0x000fea0003800000 */
[----:B---345:R-:W1:Y:S01]  /*07a0*/  LDS R2, [UR6+0x34] ;  /* 0x00003406ff027984 */ /* 0x038e620008000800 */
[----:B------:R-:W-:Y:S01]  /*07b0*/  IMAD.MOV.U32 R3, RZ, RZ, 0x1f000000 ;  /* 0x1f000000ff037424 */ /* 0x000fe200078e00ff */
[----:B------:R-:W-:Y:S05]  /*07c0*/  @P2 BREAK B1 ;  /* 0x0000000000012942 */ /* 0x000fea0003800000 */
[----:B-1----:R-:W-:-:S05]  /*07d0*/  LOP3.LUT R2, R2, 0xff000000, R3, 0xb8, !PT ;  /* 0xff00000002027812 */ /* 0x002fca00078eb803 */
[----:B------:R1:W-:Y:S01]  /*07e0*/  STS [UR6+0x34], R2 ;  /* 0x00003402ff007988 */ /* 0x0003e20008000806 */
[----:B------:R-:W-:Y:S05]  /*07f0*/  @P2 BRA `(.L_x_20) ;  /* 0x0000000000182947 */ /* 0x000fea0003800000 */
[----:B------:R-:W3:Y:S01]  /*0800*/  LDS R3, [UR6+0x38] ;  /* 0x00003806ff037984 */ /* 0x000ee20008000800 */
[----:B-1----:R-:W-:-:S05]  /*0810*/  IMAD.MOV.U32 R2, RZ, RZ, 0xff ;  /* 0x000000ffff027424 */ /* 0x002fca00078e00ff */
[----:B---3--:R-:W-:-:S05]  /*0820*/  LOP3.LUT R2, R3, 0xff, R2, 0xb8, !PT ;  /* 0x000000ff03027812 */ /* 0x008fca00078eb802 */
[----:B------:R1:W-:Y:S02]  /*0830*/  STS [UR6+0x38], R2 ;  /* 0x00003802ff007988 */ /* 0x0003e40008000806 */
.L_x_19:
[----:B------:R-:W-:Y:S05]  /*0840*/  BSYNC B1 ;  /* 0x0000000000017941 */ /* 0x000fea0003800000 */
.L_x_18:
[----:B------:R1:W-:Y:S02]  /*0850*/  @!P2 STS [UR6+0x20], R5 ;  /* 0x00002005ff00a988 */ /* 0x0003e40008000806 */
.L_x_20:
[----:B------:R-:W-:Y:S05]  /*0860*/  BSYNC B2 ;  /* 0x0000000000027941 */ /* 0x000fea0003800000 */
.L_x_17:
[----:B------:R-:W-:Y:S05]  /*0870*/  WARPSYNC.ALL ;  /* 0x0000000000007948 */ /* 0x000fea0003800000 */
[----:B-1----:R-:W1:Y:S01]  /*0880*/  LDC R5, c[0x0][0x22c] ;  /* 0x00008b00ff057b82 */ /* 0x002e620000000800 */
[----:B------:R-:W-:Y:S01]  /*0890*/  BSSY B2, `(.L_x_21) ;  /* 0x000000b000027945 */ /* 0x000fe20003800000 */
[----:B-1----:R-:W-:-:S03]  /*08a0*/  VIADD R5, R5, 0xffffffff ;  /* 0xffffffff05057836 */ /* 0x002fc60000000000 */
[----:B------:R-:W-:Y:S05]  /*08b0*/  @P2 BRA `(.L_x_22) ;  /* 0x0000000000202947 */ /* 0x000fea0003800000 */
[----:B---345:R-:W1:Y:S01]  /*08c0*/  LDS R2, [UR6+0x1c] ;  /* 0x00001c06ff027984 */ /* 0x038e620008000800 */
[----:B------:R-:W3:Y:S03]  /*08d0*/  LDC.64 R10, c[0x0][0x240] ;  /* 0x00009000ff0a7b82 */ /* 0x000ee60000000a00 */
[----:B------:R4:W-:Y:S01]  /*08e0*/  STS [UR6+0x24], R5 ;  /* 0x00002405ff007988 */ /* 0x0009e20008000806 */
[--C-:B---3--:R-:W-:Y:S02]  /*08f0*/  SHF.R.U32.HI R9, RZ, 0x4, R11.reuse ;  /* 0x00000004ff097819 */ /* 0x108fe4000001160b */
[----:B------:R-:W-:-:S05]  /*0900*/  SHF.R.U64 R3, R10, 0x4, R11 ;  /* 0x000000040a037819 */ /* 0x000fca000000120b */
[----:B------:R4:W-:Y:S01]  /*0910*/  STS [UR6+0xc], R3 ;  /* 0x00000c03ff007988 */ /* 0x0009e20008000806 */
[----:B-1----:R-:W-:-:S05]  /*0920*/  LOP3.LUT R2, R2, 0xf, R9, 0xb8, !PT ;  /* 0x0000000f02027812 */ /* 0x002fca00078eb809 */
[----:B------:R4:W-:Y:S02]  /*0930*/  STS [UR6+0x1c], R2 ;  /* 0x00001c02ff007988 */ /* 0x0009e40008000806 */
.L_x_22:
[----:B------:R-:W-:Y:S05]  /*0940*/  BSYNC B2 ;  /* 0x0000000000027941 */ /* 0x000fea0003800000 */
.L_x_21:
[----:B------:R-:W-:Y:S04]  /*0950*/  BSSY B3, `(.L_x_23) ;  /* 0x000001d000037945 */ /* 0x000fe80003800000 */
[----:B------:R-:W-:Y:S04]  /*0960*/  BSSY B2, `(.L_x_24) ;  /* 0x0000018000027945 */ /* 0x000fe80003800000 */
[----:B------:R-:W-:Y:S05]  /*0970*/  @P2 BRA `(.L_x_25) ;  /* 0x00000000001c2947 */ /* 0x000fea0003800000 */
[----:B---345:R-:W1:Y:S02]  /*0980*/  LDS R2, [UR6+0x34] ;  /* 0x00003406ff027984 */ /* 0x038e640008000800 */
[----:B-1----:R-:W-:-:S05]  /*0990*/  LOP3.LUT R2, R2, 0x7, RZ, 0xb8, !PT ;  /* 0x0000000702027812 */ /* 0x002fca00078eb8ff */
[----:B------:R1:W-:Y:S01]  /*09a0*/  STS [UR6+0x34], R2 ;  /* 0x00003402ff007988 */ /* 0x0003e20008000806 */
[----:B------:R-:W-:Y:S05]  /*09b0*/  @P2 BRA `(.L_x_26) ;  /* 0x00000000001c2947 */ /* 0x000fea0003800000 */
[----:B-1----:R-:W1:Y:S02]  /*09c0*/  LDS R2, [UR6+0x34] ;  /* 0x00003406ff027984 */ /* 0x002e640008000800 */
[----:B-1----:R-:W-:-:S05]  /*09d0*/  LOP3.LUT R2, R2, 0x38, RZ, 0xb8, !PT ;  /* 0x0000003802027812 */ /* 0x002fca00078eb8ff */
[----:B------:R1:W-:Y:S02]  /*09e0*/  STS [UR6+0x34], R2 ;  /* 0x00003402ff007988 */ /* 0x0003e40008000806 */
.L_x_25:
[----:B------:R-:W-:Y:S05]  /*09f0*/  @P2 BRA `(.L_x_27) ;  /* 0x00000000001c2947 */ /* 0x000fea0003800000 */
[----:B-1-345:R-:W1:Y:S02]  /*0a00*/  LDS R2, [UR6+0x8] ;  /* 0x00000806ff027984 */ /* 0x03ae640008000800 */
[----:B-1----:R-:W-:-:S05]  /*0a10*/  LOP3.LUT R2, R2, 0x780, RZ, 0xb8, !PT ;  /* 0x0000078002027812 */ /* 0x002fca00078eb8ff */
[----:B------:R3:W-:Y:S02]  /*0a20*/  STS [UR6+0x8], R2 ;  /* 0x00000802ff007988 */ /* 0x0007e40008000806 */
.L_x_26:
[----:B------:R-:W-:Y:S05]  /*0a30*/  @P2 BRA `(.L_x_28) ;  /* 0x0000000000282947 */ /* 0x000fea0003800000 */
[----:B-1-3--:R-:W1:Y:S02]  /*0a40*/  LDS R2, [UR6+0x8] ;  /* 0x00000806ff027984 */ /* 0x00ae640008000800 */
[----:B-1----:R-:W-:-:S05]  /*0a50*/  LOP3.LUT R2, R2, 0x1800, RZ, 0xb8, !PT ;  /* 0x0000180002027812 */ /* 0x002fca00078eb8ff */
[----:B------:R1:W-:Y:S02]  /*0a60*/  STS [UR6+0x8], R2 ;  /* 0x00000802ff007988 */ /* 0x0003e40008000806 */
.L_x_27:
[----:B------:R-:W-:Y:S05]  /*0a70*/  @P2 BREAK B2 ;  /* 0x0000000000022942 */ /* 0x000fea0003800000 */
[----:B------:R-:W-:Y:S05]  /*0a80*/  @P2 BRA `(.L_x_29) ;  /* 0x0000000000242947 */ /* 0x000fea0003800000 */
[----:B-1-345:R-:W1:Y:S01]  /*0a90*/  LDS R2, [UR6+0x8] ;  /* 0x00000806ff027984 */ /* 0x03ae620008000800 */
[----:B------:R-:W-:-:S05]  /*0aa0*/  IMAD.MOV.U32 R3, RZ, RZ, 0x6000 ;  /* 0x00006000ff037424 */ /* 0x000fca00078e00ff */
[----:B-1----:R-:W-:-:S04]  /*0ab0*/  LOP3.LUT R2, R2, 0x2000, R3, 0xd8, !PT ;  /* 0x0000200002027812 */ /* 0x002fc800078ed803 */
[----:B------:R-:W-:-:S05]  /*0ac0*/  LOP3.LUT R2, R2, 0x400000, RZ, 0xb8, !PT ;  /* 0x0040000002027812 */ /* 0x000fca00078eb8ff */
[----:B------:R4:W-:Y:S02]  /*0ad0*/  STS [UR6+0x8], R2 ;  /* 0x00000802ff007988 */ /* 0x0009e40008000806 */
.L_x_28:
[----:B------:R-:W-:Y:S05]  /*0ae0*/  BSYNC B2 ;  /* 0x0000000000027941 */ /* 0x000fea0003800000 */
.L_x_24:
[----:B-1-34-:R-:W1:Y:S02]  /*0af0*/  @!P2 LDS R2, [UR6+0x8] ;  /* 0x00000806ff02a984 */ /* 0x01ae640008000800 */
[----:B-1----:R-:W-:-:S05]  /*0b00*/  @!P2 LOP3.LUT R2, R2, 0x8000, RZ, 0xb8, !PT ;  /* 0x000080000202a812 */ /* 0x002fca00078eb8ff */
[----:B------:R1:W-:Y:S02]  /*0b10*/  @!P2 STS [UR6+0x8], R2 ;  /* 0x00000802ff00a988 */ /* 0x0003e40008000806 */
.L_x_29:
[----:B------:R-:W-:Y:S05]  /*0b20*/  BSYNC B3 ;  /* 0x0000000000037941 */ /* 0x000fea0003800000 */
.L_x_23:
[----:B------:R-:W-:Y:S05]  /*0b30*/  WARPSYNC.ALL ;  /* 0x0000000000007948 */ /* 0x000fea0003800000 */
[----:B------:R-:W-:-:S04]  /*0b40*/  UIADD3 UR23, UR5, 0x80, URZ ;  /* 0x0000008005177890 */ /* 0x000fc8000fffe03f */
[----:B------:R-:W-:-:S04]  /*0b50*/  UIADD3 UR22, UP0, UR23, UR26, URZ ;  /* 0x0000001a17167290 */ /* 0x000fc8000ff1e03f */
[----:B------:R-:W-:Y:S01]  /*0b60*/  ULEA.HI.X.SX32 UR23, UR23, UR27, 0x1, UP0 ;  /* 0x0000001b17177291 */ /* 0x000fe200080f0e3f */
[----:B------:R-:W-:Y:S11]  /*0b70*/  @P0 BRA `(.L_x_30) ;  /* 0x0000000000280947 */ /* 0x000ff60003800000 */
[----:B-1-345:R-:W1:Y:S01]  /*0b80*/  S2R R2, SR_LANEID ;  /* 0x0000000000027919 */ /* 0x03ae620000000000 */
[----:B------:R-:W-:Y:S05]  /*0b90*/  WARPSYNC.ALL ;  /* 0x0000000000007948 */ /* 0x000fea0003800000 */
[----:B-1----:R-:W-:-:S05]  /*0ba0*/  IMAD.SHL.U32 R8, R2, 0x4, RZ ;  /* 0x0000000402087824 */ /* 0x002fca00078e00ff */
[----:B------:R-:W1:Y:S01]  /*0bb0*/  LDS R9, [R8+UR6] ;  /* 0x0000000608097984 */ /* 0x000e620008000800 */
[----:B------:R-:W-:-:S05]  /*0bc0*/  IADD3 R2, P1, R8, UR22, RZ ;  /* 0x0000001608027c10 */ /* 0x000fca000ff3e0ff */
[----:B------:R-:W-:-:S05]  /*0bd0*/  IMAD.X R3, RZ, RZ, UR23, P1 ;  /* 0x00000017ff037e24 */ /* 0x000fca00088e06ff */
[----:B-1----:R1:W3:Y:S01]  /*0be0*/  ATOMG.E.EXCH.STRONG.GPU PT, RZ, [R2], R9 ;  /* 0x0000000902ff73a8 */ /* 0x0022e200041ee100 */
[----:B------:R-:W-:-:S04]  /*0bf0*/  DEPBAR {5,4,3,2,1,0} ;  /* 0x0000003f0000791a */ /* 0x000fc80000000000 */
[----:B------:R1:W-:Y:S01]  /*0c00*/  UTMACCTL.IV [UR22] ;  /* 0x00000000160079b9 */ /* 0x0003e20008000000 */
[----:B------:R-:W-:Y:S01]  /*0c10*/  NOP ;  /* 0x0000000000007918 */ /* 0x000fe20000000000 */
.L_x_30:
[----:B------:R-:W-:Y:S05]  /*0c20*/  @P0 BRA `(.L_x_31) ;  /* 0x00000000000c0947 */ /* 0x000fea0003800000 */
[----:B------:R0:W-:Y:S01]  /*0c30*/  UTMACMDFLUSH ;  /* 0x00000000000079b7 */ /* 0x0001e20000000000 */
[----:B------:R-:W-:Y:S05]  /*0c40*/  @P0 BRA `(.L_x_31) ;  /* 0x0000000000040947 */ /* 0x000fea0003800000 */
[----:B------:R-:W-:-:S04]  /*0c50*/  DEPBAR.LE SB0, 0x0 ;  /* 0x000080000000791a */ /* 0x000fc80000000000 */
.L_x_31:
[----:B------:R-:W-:Y:S05]  /*0c60*/  WARPSYNC.ALL ;  /* 0x0000000000007948 */ /* 0x000fea0003800000 */
[----:B---3--:R-:W-:Y:S06]  /*0c70*/  BAR.SYNC.DEFER_BLOCKING 0x0 ;  /* 0x0000000000007b1d */ /* 0x008fec0000010000 */
[----:B------:R-:W-:Y:S02]  /*0c80*/  BSSY B3, `(.L_x_32) ;  /* 0x000000b000037945 */ /* 0x000fe40003800000 */
[----:B------:R-:W-:Y:S06]  /*0c90*/  BAR.SYNC.DEFER_BLOCKING 0x0 ;  /* 0x0000000000007b1d */ /* 0x000fec0000010000 */
[----:B------:R3:W-:Y:S01]  /*0ca0*/  @!P0 STS [R4], RZ ;  /* 0x000000ff04008388 */ /* 0x0007e20000000800 */
[----:B------:R-:W-:Y:S01]  /*0cb0*/  NOP ;  /* 0x0000000000007918 */ /* 0x000fe20000000000 */
[----:B------:R-:W-:Y:S05]  /*0cc0*/  @P2 BRA `(.L_x_33) ;  /* 0x0000000000182947 */ /* 0x000fea0003800000 */
[----:B-1--45:R-:W1:Y:S01]  /*0cd0*/  LDS R2, [UR6+0x8] ;  /* 0x00000806ff027984 */ /* 0x032e620008000800 */
[----:B------:R-:W4:Y:S01]  /*0ce0*/  LDC.64 R8, c[0x0][0x220] ;  /* 0x00008800ff087b82 */ /* 0x000f220000000a00 */
[----:B------:R-:W-:Y:S02]  /*0cf0*/  IMAD.MOV.U32 R3, RZ, RZ, 0x70 ;  /* 0x00000070ff037424 */ /* 0x000fe400078e00ff */
[----:B----4-:R4:W-:Y:S03]  /*0d00*/  STS.64 [UR6], R8 ;  /* 0x00000008ff007988 */ /* 0x0109e60008000a06 */
[----:B-1----:R-:W-:-:S05]  /*0d10*/  LOP3.LUT R2, R2, 0x10, R3, 0xd8, !PT ;  /* 0x0000001002027812 */ /* 0x002fca00078ed803 */
[----:B------:R4:W-:Y:S02]  /*0d20*/  STS [UR6+0x8], R2 ;  /* 0x00000802ff007988 */ /* 0x0009e40008000806 */
.L_x_33:
[----:B-1----:R-:W-:Y:S05]  /*0d30*/  BSYNC B3 ;  /* 0x0000000000037941 */ /* 0x002fea0003800000 */
.L_x_32:
[----:B------:R-:W-:Y:S04]  /*0d40*/  BSSY B3, `(.L_x_34) ;  /* 0x0000033000037945 */ /* 0x000fe80003800000 */
[----:B------:R-:W-:Y:S04]  /*0d50*/  BSSY B4, `(.L_x_35) ;  /* 0x000002e000047945 */ /* 0x000fe80003800000 */
[----:B------:R-:W-:Y:S05]  /*0d60*/  @P2 BRA `(.L_x_36) ;  /* 0x0000000000242947 */ /* 0x000fea0003800000 */
[----:B----45:R-:W1:Y:S01]  /*0d70*/  LDS R2, [UR6+0x34] ;  /* 0x00003406ff027984 */ /* 0x030e620008000800 */
[----:B------:R-:W-:-:S05]  /*0d80*/  IMAD.MOV.U32 R3, RZ, RZ, 0x7f000000 ;  /* 0x7f000000ff037424 */ /* 0x000fca00078e00ff */
[----:B-1----:R-:W-:-:S05]  /*0d90*/  LOP3.LUT R2, R2, 0xff000000, R3, 0xb8, !PT ;  /* 0xff00000002027812 */ /* 0x002fca00078eb803 */
[----:B------:R1:W-:Y:S01]  /*0da0*/  STS [UR6+0x34], R2 ;  /* 0x00003402ff007988 */ /* 0x0003e20008000806 */
[----:B------:R-:W-:Y:S05]  /*0db0*/  @P2 BRA `(.L_x_37) ;  /* 0x0000000000182947 */ /* 0x000fea0003800000 */
[----:B-1----:R-:W1:Y:S01]  /*0dc0*/  LDS R2, [UR6+0x38] ;  /* 0x00003806ff027984 */ /* 0x002e620008000800 */
[----:B------:R-:W-:-:S05]  /*0dd0*/  IMAD.MOV.U32 R3, RZ, RZ, 0x3f ;  /* 0x0000003fff037424 */ /* 0x000fca00078e00ff */
[----:B-1----:R-:W-:-:S05]  /*0de0*/  LOP3.LUT R2, R2, 0xff, R3, 0xb8, !PT ;  /* 0x000000ff02027812 */ /* 0x002fca00078eb803 */
[----:B------:R1:W-:Y:S02]  /*0df0*/  STS [UR6+0x38], R2 ;  /* 0x00003802ff007988 */ /* 0x0003e40008000806 */
.L_x_36:
[----:B------:R-:W-:Y:S05]  /*0e00*/  @P2 BRA `(.L_x_38) ;  /* 0x00000000000c2947 */ /* 0x000fea0003800000 */
[----:B------:R1:W-:Y:S02]  /*0e10*/  STS [UR6+0x20], R5 ;  /* 0x00002005ff007988 */ /* 0x0003e40008000806 */
.L_x_37:
[----:B------:R-:W-:Y:S05]  /*0e20*/  @P2 BRA `(.L_x_39) ;  /* 0x0000000000242947 */ /* 0x000fea0003800000 */
[----:B------:R1:W-:Y:S02]  /*0e30*/  STS [UR6+0x24], R6 ;  /* 0x00002406ff007988 */ /* 0x0003e40008000806 */
.L_x_38:
[----:B------:R-:W-:Y:S05]  /*0e40*/  @P2 BRA `(.L_x_40) ;  /* 0x00000000002c2947 */ /* 0x000fea0003800000 */
[----:B-1--45:R-:W1:Y:S01]  /*0e50*/  LDS R2, [UR6+0x1c] ;  /* 0x00001c06ff027984 */ /* 0x032e620008000800 */
[----:B------:R-:W4:Y:S02]  /*0e60*/  LDC.64 R8, c[0x0][0x248] ;  /* 0x00009200ff087b82 */ /* 0x000f240000000a00 */
[--C-:B----4-:R-:W-:Y:S02]  /*0e70*/  SHF.R.U32.HI R5, RZ, 0x4, R9.reuse ;  /* 0x00000004ff057819 */ /* 0x110fe40000011609 */
[----:B------:R-:W-:-:S05]  /*0e80*/  SHF.R.U64 R3, R8, 0x4, R9 ;  /* 0x0000000408037819 */ /* 0x000fca0000001209 */
[----:B------:R4:W-:Y:S01]  /*0e90*/  STS [UR6+0xc], R3 ;  /* 0x00000c03ff007988 */ /* 0x0009e20008000806 */
[----:B-1----:R-:W-:-:S05]  /*0ea0*/  LOP3.LUT R2, R2, 0xf, R5, 0xb8, !PT ;  /* 0x0000000f02027812 */ /* 0x002fca00078eb805 */
[----:B------:R4:W-:Y:S02]  /*0eb0*/  STS [UR6+0x1c], R2 ;  /* 0x00001c02ff007988 */ /* 0x0009e40008000806 */
.L_x_39:
[----:B------:R-:W-:Y:S05]  /*0ec0*/  @P2 BRA `(.L_x_41) ;  /* 0x00000000001c2947 */ /* 0x000fea0003800000 */
[----:B-1--45:R-:W1:Y:S02]  /*0ed0*/  LDS R2, [UR6+0x34] ;  /* 0x00003406ff027984 */ /* 0x032e640008000800 */
[----:B-1----:R-:W-:-:S05]  /*0ee0*/  LOP3.LUT R2, R2, 0x7, RZ, 0xb8, !PT ;  /* 0x0000000702027812 */ /* 0x002fca00078eb8ff */
[----:B------:R1:W-:Y:S02]  /*0ef0*/  STS [UR6+0x34], R2 ;  /* 0x00003402ff007988 */ /* 0x0003e40008000806 */
.L_x_40:
[----:B------:R-:W-:Y:S05]  /*0f00*/  @P2 BRA `(.L_x_42) ;  /* 0x00000000001c2947 */ /* 0x000fea0003800000 */
[----:B-1--45:R-:W1:Y:S02]  /*0f10*/  LDS R2, [UR6+0x34] ;  /* 0x00003406ff027984 */ /* 0x032e640008000800 */
[----:B-1----:R-:W-:-:S05]  /*0f20*/  LOP3.LUT R2, R2, 0x38, RZ, 0xb8, !PT ;  /* 0x0000003802027812 */ /* 0x002fca00078eb8ff */
[----:B------:R1:W-:Y:S02]  /*0f30*/  STS [UR6+0x34], R2 ;  /* 0x00003402ff007988 */ /* 0x0003e40008000806 */
.L_x_41:
[----:B------:R-:W-:Y:S05]  /*0f40*/  @P2 BRA `(.L_x_43) ;  /* 0x00000000001c2947 */ /* 0x000fea0003800000 */
[----:B-1--45:R-:W1:Y:S02]  /*0f50*/  LDS R2, [UR6+0x8] ;  /* 0x00000806ff027984 */ /* 0x032e640008000800 */
[----:B-1----:R-:W-:-:S05]  /*0f60*/  LOP3.LUT R2, R2, 0x780, RZ, 0xb8, !PT ;  /* 0x0000078002027812 */ /* 0x002fca00078eb8ff */
[----:B------:R1:W-:Y:S02]  /*0f70*/  STS [UR6+0x8], R2 ;  /* 0x00000802ff007988 */ /* 0x0003e40008000806 */
.L_x_42:
[----:B------:R-:W-:Y:S05]  /*0f80*/  @P2 BRA `(.L_x_44) ;  /* 0x0000000000282947 */ /* 0x000fea0003800000 */
[----:B-1--45:R-:W1:Y:S02]  /*0f90*/  LDS R2, [UR6+0x8] ;  /* 0x00000806ff027984 */ /* 0x032e640008000800 */
[----:B-1----:R-:W-:-:S05]  /*0fa0*/  LOP3.LUT R2, R2, 0x1800, RZ, 0xb8, !PT ;  /* 0x0000180002027812 */ /* 0x002fca00078eb8ff */
[----:B------:R1:W-:Y:S02]  /*0fb0*/  STS [UR6+0x8], R2 ;  /* 0x00000802ff007988 */ /* 0x0003e40008000806 */
.L_x_43:
[----:B------:R-:W-:Y:S05]  /*0fc0*/  @P2 BREAK B4 ;  /* 0x0000000000042942 */ /* 0x000fea0003800000 */
[----:B------:R-:W-:Y:S05]  /*0fd0*/  @P2 BRA `(.L_x_45) ;  /* 0x0000000000242947 */ /* 0x000fea0003800000 */
[----:B-1--45:R-:W1:Y:S01]  /*0fe0*/  LDS R2, [UR6+0x8] ;  /* 0x00000806ff027984 */ /* 0x032e620008000800 */
[----:B------:R-:W-:-:S05]  /*0ff0*/  IMAD.MOV.U32 R3, RZ, RZ, 0x6000 ;  /* 0x00006000ff037424 */ /* 0x000fca00078e00ff */
[----:B-1----:R-:W-:-:S04]  /*1000*/  LOP3.LUT R2, R2, 0x6000, R3, 0xd8, !PT ;  /* 0x0000600002027812 */ /* 0x002fc800078ed803 */
[----:B------:R-:W-:-:S05]  /*1010*/  LOP3.LUT R2, R2, 0x400000, RZ, 0xb8, !PT ;  /* 0x0040000002027812 */ /* 0x000fca00078eb8ff */
[----:B------:R1:W-:Y:S02]  /*1020*/  STS [UR6+0x8], R2 ;  /* 0x00000802ff007988 */ /* 0x0003e40008000806 */
.L_x_44:
[----:B------:R-:W-:Y:S05]  /*1030*/  BSYNC B4 ;  /* 0x0000000000047941 */ /* 0x000fea0003800000 */
.L_x_35:
[----:B-1--45:R-:W1:Y:S02]  /*1040*/  @!P2 LDS R2, [UR6+0x8] ;  /* 0x00000806ff02a984 */ /* 0x032e640008000800 */
[----:B-1----:R-:W-:-:S05]  /*1050*/  @!P2 LOP3.LUT R2, R2, 0x8000, RZ, 0xb8, !PT ;  /* 0x000080000202a812 */ /* 0x002fca00078eb8ff */
[----:B------:R1:W-:Y:S02]  /*1060*/  @!P2 STS [UR6+0x8], R2 ;  /* 0x00000802ff00a988 */ /* 0x0003e40008000806 */
.L_x_45:
[----:B------:R-:W-:Y:S05]  /*1070*/  BSYNC B3 ;  /* 0x0000000000037941 */ /* 0x000fea0003800000 */
.L_x_34:
[----:B------:R-:W-:Y:S05]  /*1080*/  WARPSYNC.ALL ;  /* 0x0000000000007948 */ /* 0x000fea0003800000 */
[----:B------:R-:W-:Y:S01]  /*1090*/  UIADD3 UR5, UR5, 0x100, URZ ;  /* 0x0000010005057890 */ /* 0x000fe2000fffe03f */
[----:B------:R-:W-:Y:S02]  /*10a0*/  ISETP.GE.AND P1, PT, R12, 0x1, PT ;  /* 0x000000010c00780c */ /* 0x000fe40003f26270 */
[----:B------:R-:W-:Y:S02]  /*10b0*/  CS2R R24, SRZ ;  /* 0x0000000000187805 */ /* 0x000fe4000001ff00 */
[----:B------:R-:W-:Y:S01]  /*10c0*/  CS2R R26, SRZ ;  /* 0x00000000001a7805 */ /* 0x000fe2000001ff00 */
[----:B------:R-:W-:Y:S01]  /*10d0*/  UIADD3 UR26, UP0, UR5, UR26, URZ ;  /* 0x0000001a051a7290 */ /* 0x000fe2000ff1e03f */
[----:B------:R-:W-:-:S02]  /*10e0*/  CS2R R28, SRZ ;  /* 0x00000000001c7805 */ /* 0x000fc4000001ff00 */
[----:B------:R-:W-:Y:S02]  /*10f0*/  CS2R R30, SRZ ;  /* 0x00000000001e7805 */ /* 0x000fe4000001ff00 */
[----:B------:R-:W-:Y:S01]  /*1100*/  CS2R R32, SRZ ;  /* 0x0000000000207805 */ /* 0x000fe2000001ff00 */
[----:B------:R-:W-:Y:S01]  /*1110*/  ULEA.HI.X.SX32 UR27, UR5, UR27, 0x1, UP0 ;  /* 0x0000001b051b7291 */ /* 0x000fe200080f0e3f */
[----:B------:R-:W-:Y:S02]  /*1120*/  CS2R R34, SRZ ;  /* 0x0000000000227805 */ /* 0x000fe4000001ff00 */
[----:B------:R-:W-:Y:S02]  /*1130*/  CS2R R36, SRZ ;  /* 0x0000000000247805 */ /* 0x000fe4000001ff00 */
[----:B------:R-:W-:Y:S02]  /*1140*/  CS2R R38, SRZ ;  /* 0x0000000000267805 */ /* 0x000fe4000001ff00 */
[----:B------:R-:W-:-:S02]  /*1150*/  CS2R R40, SRZ ;  /* 0x0000000000287805 */ /* 0x000fc4000001ff00 */
[----:B------:R-:W-:Y:S02]  /*1160*/  CS2R R42, SRZ ;  /* 0x00000000002a7805 */ /* 0x000fe4000001ff00 */
[----:B------:R-:W-:Y:S02]  /*1170*/  CS2R R44, SRZ ;  /* 0x00000000002c7805 */ /* 0x000fe4000001ff00 */
        /* <DEDUP_REMOVED lines=41> */
[----:B------:R-:W-:Y:S01]  /*1410*/  CS2R R128, SRZ ;  /* 0x0000000000807805 */ /* 0x000fe2000001ff00 */
[----:B------:R-:W-:Y:S01]  /*1420*/  IMAD.MOV.U32 R130, RZ, RZ, RZ ;  /* 0x000000ffff827224 */ /* 0x000fe200078e00ff */
[----:B------:R-:W-:Y:S06]  /*1430*/  @P0 BRA `(.L_x_46) ;  /* 0x0000000000300947 */ /* 0x000fec0003800000 */
[----:B-1--45:R-:W2:Y:S01]  /*1440*/  S2R R2, SR_LANEID ;  /* 0x0000000000027919 */ /* 0x032ea20000000000 */
[----:B------:R-:W-:Y:S05]  /*1450*/  WARPSYNC.ALL ;  /* 0x0000000000007948 */ /* 0x000fea0003800000 */
[----:B--23--:R-:W-:-:S05]  /*1460*/  IMAD.SHL.U32 R4, R2, 0x4, RZ ;  /* 0x0000000402047824 */ /* 0x00cfca00078e00ff */
[----:B------:R-:W1:Y:S01]  /*1470*/  LDS R5, [R4+UR6] ;  /* 0x0000000604057984 */ /* 0x000e620008000800 */
[----:B------:R-:W-:Y:S01]  /*1480*/  IADD3 R2, P3, R4, UR26, RZ ;  /* 0x0000001a04027c10 */ /* 0x000fe2000ff7e0ff */
[----:B------:R-:W-:-:S04]  /*1490*/  UMOV UR8, UR26 ;  /* 0x0000001a00087c82 */ /* 0x000fc80008000000 */
[----:B------:R-:W-:Y:S01]  /*14a0*/  IMAD.X R3, RZ, RZ, UR27, P3 ;  /* 0x0000001bff037e24 */ /* 0x000fe200098e06ff */
[----:B------:R-:W-:-:S04]  /*14b0*/  UMOV UR9, UR27 ;  /* 0x0000001b00097c82 */ /* 0x000fc80008000000 */
[----:B-1----:R1:W2:Y:S01]  /*14c0*/  ATOMG.E.EXCH.STRONG.GPU PT, RZ, [R2], R5 ;  /* 0x0000000502ff73a8 */ /* 0x0022a200041ee100 */
[----:B------:R-:W-:-:S04]  /*14d0*/  DEPBAR {5,4,3,2,1,0} ;  /* 0x0000003f0000791a */ /* 0x000fc80000000000 */
[----:B------:R1:W-:Y:S01]  /*14e0*/  UTMACCTL.IV [UR8] ;  /* 0x00000000080079b9 */ /* 0x0003e20008000000 */
[----:B------:R-:W-:Y:S01]  /*14f0*/  NOP ;  /* 0x0000000000007918 */ /* 0x000fe20000000000 */
.L_x_46:
[----:B------:R-:W-:Y:S05]  /*1500*/  @P0 BRA `(.L_x_47) ;  /* 0x00000000000c0947 */ /* 0x000fea0003800000 */
[----:B------:R0:W-:Y:S01]  /*1510*/  UTMACMDFLUSH ;  /* 0x00000000000079b7 */ /* 0x0001e20000000000 */
[----:B------:R-:W-:Y:S05]  /*1520*/  @P0 BRA `(.L_x_47) ;  /* 0x0000000000040947 */ /* 0x000fea0003800000 */
[----:B------:R-:W-:-:S04]  /*1530*/  DEPBAR.LE SB0, 0x0 ;  /* 0x000080000000791a */ /* 0x000fc80000000000 */
.L_x_47:
[----:B------:R-:W-:Y:S05]  /*1540*/  WARPSYNC.ALL ;  /* 0x0000000000007948 */ /* 0x000fea0003800000 */
[----:B--2---:R-:W-:Y:S01]  /*1550*/  BAR.SYNC.DEFER_BLOCKING 0x0 ;  /* 0x0000000000007b1d */ /* 0x004fe20000010000 */
[----:B------:R-:W-:Y:S01]  /*1560*/  IMAD.MOV.U32 R131, RZ, RZ, RZ ;  /* 0x000000ffff837224 */ /* 0x000fe200078e00ff */
[----:B------:R-:W-:Y:S02]  /*1570*/  CS2R R132, SRZ ;  /* 0x0000000000847805 */ /* 0x000fe4000001ff00 */
[----:B------:R-:W-:Y:S02]  /*1580*/  CS2R R134, SRZ ;  /* 0x0000000000867805 */ /* 0x000fe4000001ff00 */
[----:B------:R-:W-:-:S02]  /*1590*/  CS2R R136, SRZ ;  /* 0x0000000000887805 */ /* 0x000fc4000001ff00 */
[----:B------:R-:W-:Y:S01]  /*15a0*/  CS2R R138, SRZ ;  /* 0x00000000008a7805 */ /* 0x000fe2000001ff00 */
[----:B------:R-:W-:Y:S01]  /*15b0*/  VOTEU.ALL UP0, P2 ;  /* 0x00000000003f7886 */ /* 0x000fe20001000000 */
[----:B-1----:R-:W-:Y:S01]  /*15c0*/  UMOV UR8, 0x1 ;  /* 0x0000000100087882 */ /* 0x002fe20000000000 */
[----:B------:R-:W-:Y:S01]  /*15d0*/  VOTEU.ALL UP1, P2 ;  /* 0x00000000003f7886 */ /* 0x000fe20001020000 */
[----:B------:R-:W-:Y:S01]  /*15e0*/  VOTEU.ALL UP2, P2 ;  /* 0x00000000003f7886 */ /* 0x000fe20001040000 */
[----:B------:R-:W-:Y:S01]  /*15f0*/  VOTEU.ALL UP3, P2 ;  /* 0x00000000003f7886 */ /* 0x000fe20001060000 */
[----:B------:R-:W-:-:S04]  /*1600*/  @!UP0 UIADD3 UR10, -UR8, 0x100000, URZ ;  /* 0x00100000080a8890 */ /* 0x000fc8000fffe13f */
[----:B------:R-:W-:Y:S02]  /*1610*/  @!UP0 USHF.L.U32 UR11, UR10, 0xb, URZ ;  /* 0x0000000b0a0b8899 */ /* 0x000fe4000800063f */
[----:B------:R-:W-:Y:S01]  /*1620*/  @!UP0 USHF.L.U32 UR10, UR10, 0x1, URZ ;  /* 0x000000010a0a8899 */ /* 0x000fe2000800063f */
[----:B------:R-:W-:Y:S01]  /*1630*/  CS2R R140, SRZ ;  /* 0x00000000008c7805 */ /* 0x000fe2000001ff00 */
        /* <DEDUP_REMOVED lines=12> */
[----:B------:R-:W-:Y:S01]  /*1700*/  VOTEU.ALL UP0, P2 ;  /* 0x00000000003f7886 */ /* 0x000fe20001000000 */
[----:B------:R-:W-:Y:S02]  /*1710*/  CS2R R148, SRZ ;  /* 0x0000000000947805 */ /* 0x000fe4000001ff00 */
[----:B------:R-:W-:Y:S01]  /*1720*/  CS2R R150, SRZ ;  /* 0x0000000000967805 */ /* 0x000fe2000001ff00 */
[----:B------:R-:W1:Y:S02]  /*1730*/  FENCE.VIEW.ASYNC.S ;  /* 0x00000000000073c6 */ /* 0x000e640000000000 */
[----:B-1----:R1:W2:Y:S02]  /*1740*/  @!UP0 SYNCS.EXCH.64 URZ, [UR6+0xa000], UR10 ;  /* 0x00a0000a063f85b2 */ /* 0x0022a40008000100 */
[----:B--2---:R-:W-:Y:S01]  /*1750*/  BAR.SYNC.DEFER_BLOCKING 0x0 ;  /* 0x0000000000007b1d */ /* 0x004fe20000010000 */
[----:B-1----:R-:W-:-:S05]  /*1760*/  USHF.L.U32 UR11, UR28, 0x8, URZ ;  /* 0x000000081c0b7899 */ /* 0x002fca000800063f */
[----:B------:R-:W1:Y:S02]  /*1770*/  @!UP1 SYNCS.EXCH.64 URZ, [UR6+0xa008], UR12 ;  /* 0x00a0080c063f95b2 */ /* 0x000e640008000100 */
[----:B-1----:R-:W-:Y:S06]  /*1780*/  BAR.SYNC.DEFER_BLOCKING 0x0 ;  /* 0x0000000000007b1d */ /* 0x002fec0000010000 */
[----:B------:R1:W2:Y:S02]  /*1790*/  @!UP2 SYNCS.EXCH.64 URZ, [UR6+0xa010], UR14 ;  /* 0x00a0100e063fa5b2 */ /* 0x0002a40008000100 */
[----:B--2---:R-:W-:Y:S01]  /*17a0*/  BAR.SYNC.DEFER_BLOCKING 0x0 ;  /* 0x0000000000007b1d */ /* 0x004fe20000010000 */
[----:B-1----:R-:W-:-:S05]  /*17b0*/  USHF.L.U32 UR15, UR29, 0x6, URZ ;  /* 0x000000061d0f7899 */ /* 0x002fca000800063f */
[----:B------:R1:W2:Y:S01]  /*17c0*/  @!UP3 SYNCS.EXCH.64 URZ, [UR6+0xa018], UR8 ;  /* 0x00a01808063fb5b2 */ /* 0x0002a20008000100 */
[----:B------:R-:W-:Y:S06]  /*17d0*/  @!P1 BRA `(.L_x_48) ;  /* 0x0000000400d89947 */ /* 0x000fec0003800000 */
        /* <DEDUP_REMOVED lines=63> */
[----:B------:R-:W-:Y:S01]  /*1bd0*/  CS2R R150, SRZ ;  /* 0x0000000000967805 */ /* 0x000fe2000001ff00 */
[----:B------:R-:W-:Y:S01]  /*1be0*/  UMOV UR5, URZ ;  /* 0x0000003f00057c82 */ /* 0x000fe20008000000 */
[----:B------:R-:W-:-:S05]  /*1bf0*/  UMOV UR14, URZ ;  /* 0x0000003f000e7c82 */ /* 0x000fca0008000000 */
.L_x_50:
[----:B--2---:R-:W-:Y:S01]  /*1c00*/  BAR.SYNC.DEFER_BLOCKING 0x0 ;  /* 0x0000000000007b1d */ /* 0x004fe20000010000 */
[----:B------:R-:W-:Y:S01]  /*1c10*/  ULEA UR30, UR5, UR6, 0x3 ;  /* 0x00000006051e7291 */ /* 0x000fe2000f8e183f */
[----:B----4-:R-:W-:Y:S01]  /*1c20*/  @!P2 IMAD.MOV.U32 R3, RZ, RZ, 0x2800 ;  /* 0x00002800ff03a424 */ /* 0x010fe200078e00ff */
[----:B------:R-:W-:Y:S01]  /*1c30*/  ELECT P0, URZ, PT ;  /* 0x00000000003f782f */ /* 0x000fe20003800000 */
[----:B-----5:R-:W-:Y:S01]  /*1c40*/  IMAD.U32 R2, RZ, RZ, UR4 ;  /* 0x00000004ff027e24 */ /* 0x020fe2000f8e00ff */
[----:B------:R-:W-:Y:S02]  /*1c50*/  ULEA UR12, UR5, UR6, 0xb ;  /* 0x00000006050c7291 */ /* 0x000fe4000f8e583f */
[C---:B------:R-:W-:Y:S02]  /*1c60*/  ISETP.LT.U32.AND P0, PT, R7.reuse, 0x20, P0 ;  /* 0x000000200700780c */ /* 0x040fe40000701070 */
[----:B------:R-:W-:Y:S02]  /*1c70*/  ELECT P1, URZ, PT ;  /* 0x00000000003f782f */ /* 0x000fe40003820000 */
[----:B------:R-:W-:Y:S01]  /*1c80*/  SHF.L.U32 R2, R2, 0x1f, RZ ;  /* 0x0000001f02027819 */ /* 0x000fe200000006ff */
[----:B------:R-:W-:Y:S01]  /*1c90*/  UIADD3 UR12, UR12, 0x8000, URZ ;  /* 0x000080000c0c7890 */ /* 0x000fe2000fffe03f */
[----:B------:R-:W-:Y:S01]  /*1ca0*/  ISETP.LT.U32.AND P1, PT, R7, 0x20, P1 ;  /* 0x000000200700780c */ /* 0x000fe20000f21070 */
[----:B-1----:R-:W-:Y:S01]  /*1cb0*/  ULEA UR8, UR5, UR6, 0xd ;  /* 0x0000000605087291 */ /* 0x002fe2000f8e683f */
[----:B------:R-:W-:Y:S01]  /*1cc0*/  UMOV UR10, UR14 ;  /* 0x0000000e000a7c82 */ /* 0x000fe20008000000 */
[----:B------:R-:W-:-:S02]  /*1cd0*/  USHF.R.U32.HI UR7, URZ, 0x4, UR12 ;  /* 0x000000043f077899 */ /* 0x000fc4000801160c */
[----:B------:R-:W-:Y:S02]  /*1ce0*/  USHF.R.U32.HI UR18, URZ, 0x4, UR8 ;  /* 0x000000043f127899 */ /* 0x000fe40008011608 */
[----:B------:R-:W-:Y:S01]  /*1cf0*/  VOTEU.ANY UP0, P0 ;  /* 0x00000000003f7886 */ /* 0x000fe20000000100 */
[----:B------:R-:W-:Y:S01]  /*1d00*/  VOTEU.ANY UP2, P0 ;  /* 0x00000000003f7886 */ /* 0x000fe20000040100 */
[----:B------:R-:W-:Y:S01]  /*1d10*/  USGXT.U32 UR7, UR7, 0xe ;  /* 0x0000000e0707789a */ /* 0x000fe20008000000 */
[----:B------:R1:W-:Y:S01]  /*1d20*/  @!P2 SYNCS.ARRIVE.TRANS64 RZ, [UR30+0xa000], R3 ;  /* 0x00a00003ffffa9a7 */ /* 0x0003e2000800001e */
[----:B------:R-:W-:Y:S01]  /*1d30*/  BAR.SYNC.DEFER_BLOCKING 0x0 ;  /* 0x0000000000007b1d */ /* 0x000fe20000010000 */
[----:B------:R-:W-:Y:S02]  /*1d40*/  @UP0 UIADD3 UR13, UR30, 0xa000, URZ ;  /* 0x0000a0001e0d0890 */ /* 0x000fe4000fffe03f */
[----:B------:R-:W-:-:S03]  /*1d50*/  USGXT.U32 UR18, UR18, 0xe ;  /* 0x0000000e1212789a */ /* 0x000fc60008000000 */
[----:B------:R-:W-:Y:S01]  /*1d60*/  @UP0 UMOV UR16, UR20 ;  /* 0x0000001400100c82 */ /* 0x000fe20008000000 */
[----:B------:R-:W-:Y:S01]  /*1d70*/  @UP0 UMOV UR17, UR21 ;  /* 0x0000001500110c82 */ /* 0x000fe20008000000 */
[----:B------:R-:W-:Y:S01]  /*1d80*/  VOTEU.ANY UP1, P1 ;  /* 0x00000000003f7886 */ /* 0x000fe20000820100 */
[----:B------:R-:W-:Y:S01]  /*1d90*/  VOTEU.ANY UP3, P1 ;  /* 0x00000000003f7886 */ /* 0x000fe20000860100 */
[----:B------:R-:W-:-:S03]  /*1da0*/  UMOV UR19, 0xc0000010 ;  /* 0xc000001000137882 */ /* 0x000fc60000000000 */
[----:B------:R-:W-:Y:S01]  /*1db0*/  @UP1 UIADD3 UR9, UR30, 0xa000, URZ ;  /* 0x0000a0001e091890 */ /* 0x000fe2000fffe03f */
[----:B------:R-:W-:Y:S01]  /*1dc0*/  @UP1 UMOV UR24, UR22 ;  /* 0x0000001600181c82 */ /* 0x000fe20008000000 */
[----:B------:R-:W-:Y:S01]  /*1dd0*/  @UP1 UMOV UR25, UR23 ;  /* 0x0000001700191c82 */ /* 0x000fe20008000000 */
[----:B------:R2:W-:Y:S01]  /*1de0*/  @UP2 UTMALDG.2D [UR12], [UR16] ;  /* 0x0000000c100025b4 */ /* 0x0005e20008008000 */
[----:B------:R4:W-:Y:S06]  /*1df0*/  MEMBAR.ALL.CTA ;  /* 0x0000000000007992 */ /* 0x0009ec0000008000 */
[----:B----4-:R-:W4:Y:S01]  /*1e00*/  FENCE.VIEW.ASYNC.S ;  /* 0x00000000000073c6 */ /* 0x010f220000000000 */
[----:B--2---:R-:W-:Y:S01]  /*1e10*/  UMOV UR16, UR7 ;  /* 0x0000000700107c82 */ /* 0x004fe20008000000 */
[----:B------:R-:W-:Y:S01]  /*1e20*/  UMOV UR17, 0xc0000010 ;  /* 0xc000001000117882 */ /* 0x000fe20000000000 */
[----:B----4-:R-:W-:Y:S06]  /*1e30*/  BAR.SYNC.DEFER_BLOCKING 0x0 ;  /* 0x0000000000007b1d */ /* 0x010fec0000010000 */
[----:B------:R1:W-:Y:S02]  /*1e40*/  @UP3 UTMALDG.2D [UR8], [UR24] ;  /* 0x00000008180035b4 */ /* 0x0003e40008008000 */
[----:B------:R-:W-:Y:S06]  /*1e50*/  BAR.SYNC.DEFER_BLOCKING 0x0 ;  /* 0x0000000000007b1d */ /* 0x000fec0000010000 */
[----:B------:R-:W2:Y:S02]  /*1e60*/  SYNCS.PHASECHK.TRANS64.TRYWAIT P0, [UR30+0xa000], R2 ;  /* 0x00a00002ff0075a7 */ /* 0x000ea4000800015e */
[----:B-12---:R-:W-:Y:S05]  /*1e70*/  @!P0 BRA `(.L_x_49) ;  /* 0x0000000800e08947 */ /* 0x006fea0003800000 */
.L_x_51:
[----:B------:R-:W1:Y:S01]  /*1e80*/  LDC R2, c[0x0][0x230] ;  /* 0x00008c00ff027b82 */ /* 0x000e620000000800 */
[----:B------:R-:W-:Y:S01]  /*1e90*/  UIADD3 UR14, UR14, 0x20, URZ ;  /* 0x000000200e0e7890 */ /* 0x000fe2000fffe03f */
[----:B------:R-:W-:Y:S02]  /*1ea0*/  WARPGROUP.DEPBAR.LE gsb0, 0x0 ;  /* 0x00008000000079c5 */ /* 0x000fe40000010000 */
[----:B------:R-:W-:Y:S01]  /*1eb0*/  UIADD3 UR5, UR5, 0x1, URZ ;  /* 0x0000000105057890 */ /* 0x000fe2000fffe03f */
[----:B------:R-:W-:-:S03]  /*1ec0*/  WARPGROUP.ARRIVE ;  /* 0x00000000000079c5 */ /* 0x000fc60000000000 */
[----:B------:R-:W-:-:S03]  /*1ed0*/  UISETP.NE.U32.AND UP0, UPT, UR5, 0x4, UPT ;  /* 0x000000040500788c */ /* 0x000fc6000bf05070 */
[----:B------:R-:W-:Y:S01]  /*1ee0*/  QGMMA.64x256x32.F32.E4M3.E4M3 R24, gdesc[UR16], R24, gsb0 ;  /* 0x03e00000101879f3 */ /* 0x000fe20008000818 */
[----:B------:R-:W-:Y:S02]  /*1ef0*/  USEL UR7, URZ, 0x1, UP0 ;  /* 0x000000013f077887 */ /* 0x000fe40008000000 */
[----:B------:R-:W-:Y:S02]  /*1f00*/  USEL UR5, UR5, URZ, UP0 ;  /* 0x0000003f05057287 */ /* 0x000fe40008000000 */
[----:B------:R-:W-:Y:S01]  /*1f10*/  ULOP3.LUT UR4, UR4, UR7, URZ, 0x3c, !UPT ;  /* 0x0000000704047292 */ /* 0x000fe2000f8e3c3f */
[----:B-1----:R-:W-:-:S13]  /*1f20*/  ISETP.LE.AND P0, PT, R2, UR14, PT ;  /* 0x0000000e02007c0c */ /* 0x002fda000bf03270 */
[----:B------:R-:W-:Y:S05]  /*1f30*/  @!P0 BRA `(.L_x_50) ;  /* 0xfffffffc00308947 */ /* 0x000fea000383ffff */
.L_x_48:
[----:B------:R-:W-:Y:S02]  /*1f40*/  WARPGROUP.DEPBAR.LE gsb0, 0x0 ;  /* 0x00008000000079c5 */ /* 0x000fe40000010000 */
[----:B--2---:R-:W-:Y:S01]  /*1f50*/  BAR.SYNC.DEFER_BLOCKING 0x0 ;  /* 0x0000000000007b1d */ /* 0x004fe20000010000 */
[C---:B----45:R-:W-:Y:S01]  /*1f60*/  IMAD.SHL.U32 R2, R0.reuse, 0x40, RZ ;  /* 0x0000004000027824 */ /* 0x070fe200078e00ff */
[C---:B------:R-:W-:Y:S01]  /*1f70*/  LOP3.LUT R3, R0.reuse, 0x1c, RZ, 0xc0, !PT ;  /* 0x0000001c00037812 */ /* 0x040fe200078ec0ff */
[----:B---3--:R-:W-:Y:S01]  /*1f80*/  IMAD.SHL.U32 R4, R0, 0x2, RZ ;  /* 0x0000000200047824 */ /* 0x008fe200078e00ff */
[----:B------:R-:W-:Y:S02]  /*1f90*/  ELECT P0, URZ, PT ;  /* 0x00000000003f782f */ /* 0x000fe40003800000 */
[----:B------:R-:W-:Y:S01]  /*1fa0*/  F2FP.SATFINITE.E4M3.F32.PACK_AB_MERGE_C R24, R25, R24, RZ ;  /* 0x000000181918723e */ /* 0x000fe200048070ff */
[----:B------:R-:W-:Y:S01]  /*1fb0*/  UMOV UR14, UR15 ;  /* 0x0000000f000e7c82 */ /* 0x000fe20008000000 */
[----:B------:R-:W-:-:S02]  /*1fc0*/  LOP3.LUT R2, R2, 0x1800, RZ, 0xc0, !PT ;  /* 0x0000180002027812 */ /* 0x000fc400078ec0ff */
[----:B------:R-:W-:Y:S02]  /*1fd0*/  LOP3.LUT R4, R4, 0x6, RZ, 0xc0, !PT ;  /* 0x0000000604047812 */ /* 0x000fe400078ec0ff */
[----:B------:R-:W-:Y:S01]  /*1fe0*/  F2FP.SATFINITE.E4M3.F32.PACK_AB_MERGE_C R26, R27, R26, RZ ;  /* 0x0000001a1b1a723e */ /* 0x000fe200048070ff */
[----:B------:R-:W-:Y:S01]  /*1ff0*/  IMAD R2, R3, 0x20, R2 ;  /* 0x0000002003027824 */ /* 0x000fe200078e0202 */
[----:B------:R-:W-:Y:S01]  /*2000*/  F2FP.SATFINITE.E4M3.F32.PACK_AB_MERGE_C R28, R29, R28, RZ ;  /* 0x0000001c1d1c723e */ /* 0x000fe200048070ff */
[----:B------:R-:W-:Y:S01]  /*2010*/  IMAD R3, R3, 0x4, R4 ;  /* 0x0000000403037824 */ /* 0x000fe200078e0204 */
[----:B------:R-:W-:Y:S02]  /*2020*/  F2FP.SATFINITE.E4M3.F32.PACK_AB_MERGE_C R30, R31, R30, RZ ;  /* 0x0000001e1f1e723e */ /* 0x000fe400048070ff */
[----:B------:R-:W-:Y:S01]  /*2030*/  F2FP.SATFINITE.E4M3.F32.PACK_AB_MERGE_C R88, R89, R88, RZ ;  /* 0x000000585958723e */ /* 0x000fe200048070ff */
[----:B------:R-:W-:Y:S01]  /*2040*/  IMAD.IADD R3, R2, 0x1, R3 ;  /* 0x0000000102037824 */ /* 0x000fe200078e0203 */
[----:B------:R-:W-:-:S02]  /*2050*/  F2FP.SATFINITE.E4M3.F32.PACK_AB_MERGE_C R90, R91, R90, RZ ;  /* 0x0000005a5b5a723e */ /* 0x000fc400048070ff */
[----:B------:R-:W-:Y:S02]  /*2060*/  F2FP.SATFINITE.E4M3.F32.PACK_AB_MERGE_C R92, R93, R92, RZ ;  /* 0x0000005c5d5c723e */ /* 0x000fe400048070ff */
[----:B------:R-:W-:Y:S01]  /*2070*/  F2FP.SATFINITE.E4M3.F32.PACK_AB_MERGE_C R94, R95, R94, RZ ;  /* 0x0000005e5f5e723e */ /* 0x000fe200048070ff */
[----:B------:R-:W2:Y:S02]  /*2080*/  @!P2 SYNCS.CCTL.IV [UR6+0xa000] ;  /* 0x00a00000ff00a9b1 */ /* 0x000ea40008000006 */
[----:B--2---:R-:W-:Y:S01]  /*2090*/  BAR.SYNC.DEFER_BLOCKING 0x0 ;  /* 0x0000000000007b1d */ /* 0x004fe20000010000 */
[----:B------:R-:W-:Y:S02]  /*20a0*/  F2FP.SATFINITE.E4M3.F32.PACK_AB_MERGE_C R32, R33, R32, RZ ;  /* 0x000000202120723e */ /* 0x000fe400048070ff */
[----:B------:R-:W-:Y:S02]  /*20b0*/  F2FP.SATFINITE.E4M3.F32.PACK_AB_MERGE_C R34, R35, R34, RZ ;  /* 0x000000222322723e */ /* 0x000fe400048070ff */
[----:B------:R-:W-:-:S02]  /*20c0*/  F2FP.SATFINITE.E4M3.F32.PACK_AB_MERGE_C R36, R37, R36, RZ ;  /* 0x000000242524723e */ /* 0x000fc400048070ff */
[----:B------:R-:W-:Y:S02]  /*20d0*/  F2FP.SATFINITE.E4M3.F32.PACK_AB_MERGE_C R38, R39, R38, RZ ;  /* 0x000000262726723e */ /* 0x000fe400048070ff */
[----:B------:R-:W-:Y:S02]  /*20e0*/  F2FP.SATFINITE.E4M3.F32.PACK_AB_MERGE_C R96, R97, R96, RZ ;  /* 0x000000606160723e */ /* 0x000fe400048070ff */
[----:B------:R-:W-:Y:S02]  /*20f0*/  F2FP.SATFINITE.E4M3.F32.PACK_AB_MERGE_C R98, R99, R98, RZ ;  /* 0x000000626362723e */ /* 0x000fe400048070ff */
[----:B------:R-:W-:Y:S02]  /*2100*/  F2FP.SATFINITE.E4M3.F32.PACK_AB_MERGE_C R100, R101, R100, RZ ;  /* 0x000000646564723e */ /* 0x000fe400048070ff */
[----:B------:R-:W-:Y:S02]  /*2110*/  F2FP.SATFINITE.E4M3.F32.PACK_AB_MERGE_C R102, R103, R102, RZ ;  /* 0x000000666766723e */ /* 0x000fe400048070ff */
[----:B------:R-:W-:-:S02]  /*2120*/  ISETP.LT.U32.AND P0, PT, R7, 0x40, P0 ;  /* 0x000000400700780c */ /* 0x000fc40000701070 */
[----:B------:R-:W-:Y:S02]  /*2130*/  LOP3.LUT R5, R3, 0x10, RZ, 0x3c, !PT ;  /* 0x0000001003057812 */ /* 0x000fe400078e3cff */
[----:B------:R-:W-:Y:S02]  /*2140*/  F2FP.SATFINITE.E4M3.F32.PACK_AB_MERGE_C R40, R41, R40, RZ ;  /* 0x000000282928723e */ /* 0x000fe400048070ff */
[----:B------:R-:W-:Y:S01]  /*2150*/  F2FP.SATFINITE.E4M3.F32.PACK_AB_MERGE_C R42, R43, R42, RZ ;  /* 0x0000002a2b2a723e */ /* 0x000fe200048070ff */
[----:B------:R-:W2:Y:S02]  /*2160*/  @!P2 SYNCS.CCTL.IV [UR6+0xa008] ;  /* 0x00a00800ff00a9b1 */ /* 0x000ea40008000006 */
[----:B--2---:R-:W-:Y:S01]  /*2170*/  BAR.SYNC.DEFER_BLOCKING 0x0 ;  /* 0x0000000000007b1d */ /* 0x004fe20000010000 */
[----:B------:R-:W-:Y:S02]  /*2180*/  F2FP.SATFINITE.E4M3.F32.PACK_AB_MERGE_C R44, R45, R44, RZ ;  /* 0x0000002c2d2c723e */ /* 0x000fe400048070ff */
[----:B------:R-:W-:-:S02]  /*2190*/  F2FP.SATFINITE.E4M3.F32.PACK_AB_MERGE_C R46, R47, R46, RZ ;  /* 0x0000002e2f2e723e */ /* 0x000fc400048070ff */
[----:B------:R-:W-:Y:S01]  /*21a0*/  F2FP.SATFINITE.E4M3.F32.PACK_AB_MERGE_C R104, R105, R104, RZ ;  /* 0x000000686968723e */ /* 0x000fe200048070ff */
[----:B------:R-:W-:Y:S01]  /*21b0*/  VOTEU.ANY UP0, P0 ;  /* 0x00000000003f7886 */ /* 0x000fe20000000100 */
[----:B------:R-:W-:Y:S01]  /*21c0*/  F2FP.SATFINITE.E4M3.F32.PACK_AB_MERGE_C R106, R107, R106, RZ ;  /* 0x0000006a6b6a723e */ /* 0x000fe200048070ff */
[----:B------:R-:W-:Y:S01]  /*21d0*/  VOTEU.ANY UP1, P0 ;  /* 0x00000000003f7886 */ /* 0x000fe20000020100 */
[----:B------:R-:W-:Y:S02]  /*21e0*/  F2FP.SATFINITE.E4M3.F32.PACK_AB_MERGE_C R108, R109, R108, RZ ;  /* 0x0000006c6d6c723e */ /* 0x000fe400048070ff */
[----:B------:R-:W-:Y:S01]  /*21f0*/  F2FP.SATFINITE.E4M3.F32.PACK_AB_MERGE_C R110, R111, R110, RZ ;  /* 0x0000006e6f6e723e */ /* 0x000fe200048070ff */
[----:B-1----:R-:W-:Y:S01]  /*2200*/  @UP0 UMOV UR8, UR26 ;  /* 0x0000001a00080c82 */ /* 0x002fe20008000000 */
[----:B------:R-:W-:Y:S01]  /*2210*/  LOP3.LUT R7, R3, 0x20, RZ, 0x3c, !PT ;  /* 0x0000002003077812 */ /* 0x000fe200078e3cff */
[----:B------:R-:W-:Y:S01]  /*2220*/  @UP0 UMOV UR9, UR27 ;  /* 0x0000001b00090c82 */ /* 0x000fe20008000000 */
[----:B------:R-:W-:-:S02]  /*2230*/  F2FP.SATFINITE.E4M3.F32.PACK_AB_MERGE_C R48, R49, R48, RZ ;  /* 0x000000303130723e */ /* 0x000fc400048070ff */
[----:B------:R-:W-:Y:S02]  /*2240*/  F2FP.SATFINITE.E4M3.F32.PACK_AB_MERGE_C R50, R51, R50, RZ ;  /* 0x000000323332723e */ /* 0x000fe400048070ff */
[----:B------:R-:W-:Y:S02]  /*2250*/  F2FP.SATFINITE.E4M3.F32.PACK_AB_MERGE_C R52, R53, R52, RZ ;  /* 0x000000343534723e */ /* 0x000fe400048070ff */
[----:B------:R-:W-:Y:S02]  /*2260*/  F2FP.SATFINITE.E4M3.F32.PACK_AB_MERGE_C R54, R55, R54, RZ ;  /* 0x000000363736723e */ /* 0x000fe400048070ff */
[----:B------:R-:W-:Y:S01]  /*2270*/  F2FP.SATFINITE.E4M3.F32.PACK_AB_MERGE_C R112, R113, R112, RZ ;  /* 0x000000707170723e */ /* 0x000fe200048070ff */
[----:B------:R-:W1:Y:S02]  /*2280*/  @!P2 SYNCS.CCTL.IV [UR6+0xa010] ;  /* 0x00a01000ff00a9b1 */ /* 0x000e640008000006 */
[----:B-1----:R-:W-:Y:S01]  /*2290*/  BAR.SYNC.DEFER_BLOCKING 0x0 ;  /* 0x0000000000007b1d */ /* 0x002fe20000010000 */
[----:B------:R-:W-:-:S02]  /*22a0*/  F2FP.SATFINITE.E4M3.F32.PACK_AB_MERGE_C R114, R115, R114, RZ ;  /* 0x000000727372723e */ /* 0x000fc400048070ff */
[----:B------:R-:W-:Y:S02]  /*22b0*/  F2FP.SATFINITE.E4M3.F32.PACK_AB_MERGE_C R116, R117, R116, RZ ;  /* 0x000000747574723e */ /* 0x000fe400048070ff */
[----:B------:R-:W-:Y:S02]  /*22c0*/  F2FP.SATFINITE.E4M3.F32.PACK_AB_MERGE_C R118, R119, R118, RZ ;  /* 0x000000767776723e */ /* 0x000fe400048070ff */
[----:B------:R-:W-:Y:S02]  /*22d0*/  LOP3.LUT R9, R3, 0x30, RZ, 0x3c, !PT ;  /* 0x0000003003097812 */ /* 0x000fe400078e3cff */
[----:B------:R-:W-:Y:S02]  /*22e0*/  F2FP.SATFINITE.E4M3.F32.PACK_AB_MERGE_C R56, R57, R56, RZ ;  /* 0x000000383938723e */ /* 0x000fe400048070ff */
[----:B------:R-:W-:Y:S02]  /*22f0*/  F2FP.SATFINITE.E4M3.F32.PACK_AB_MERGE_C R58, R59, R58, RZ ;  /* 0x0000003a3b3a723e */ /* 0x000fe400048070ff */
[----:B------:R-:W-:-:S02]  /*2300*/  F2FP.SATFINITE.E4M3.F32.PACK_AB_MERGE_C R60, R61, R60, RZ ;  /* 0x0000003c3d3c723e */ /* 0x000fc400048070ff */
[----:B------:R-:W-:Y:S02]  /*2310*/  F2FP.SATFINITE.E4M3.F32.PACK_AB_MERGE_C R62, R63, R62, RZ ;  /* 0x0000003e3f3e723e */ /* 0x000fe400048070ff */
[----:B------:R-:W-:Y:S02]  /*2320*/  F2FP.SATFINITE.E4M3.F32.PACK_AB_MERGE_C R120, R121, R120, RZ ;  /* 0x000000787978723e */ /* 0x000fe400048070ff */
[----:B------:R-:W-:Y:S02]  /*2330*/  F2FP.SATFINITE.E4M3.F32.PACK_AB_MERGE_C R122, R123, R122, RZ ;  /* 0x0000007a7b7a723e */ /* 0x000fe400048070ff */
[----:B------:R-:W-:Y:S02]  /*2340*/  F2FP.SATFINITE.E4M3.F32.PACK_AB_MERGE_C R124, R125, R124, RZ ;  /* 0x0000007c7d7c723e */ /* 0x000fe400048070ff */
[----:B------:R-:W-:Y:S01]  /*2350*/  F2FP.SATFINITE.E4M3.F32.PACK_AB_MERGE_C R126, R127, R126, RZ ;  /* 0x0000007e7f7e723e */ /* 0x000fe200048070ff */
[----:B------:R-:W1:Y:S02]  /*2360*/  @!P2 SYNCS.CCTL.IV [UR6+0xa018] ;  /* 0x00a01800ff00a9b1 */ /* 0x000e640008000006 */
[----:B-1----:R-:W-:Y:S01]  /*2370*/  STS.U16 [R3+UR6], R24 ;  /* 0x0000001803007988 */ /* 0x002fe20008000406 */
[----:B------:R-:W-:-:S02]  /*2380*/  F2FP.SATFINITE.E4M3.F32.PACK_AB_MERGE_C R64, R65, R64, RZ ;  /* 0x000000404140723e */ /* 0x000fc400048070ff */
[----:B------:R-:W-:Y:S01]  /*2390*/  F2FP.SATFINITE.E4M3.F32.PACK_AB_MERGE_C R66, R67, R66, RZ ;  /* 0x000000424342723e */ /* 0x000fe200048070ff */
[----:B------:R-:W-:Y:S01]  /*23a0*/  STS.U16 [R3+UR6+0x400], R26 ;  /* 0x0004001a03007988 */ /* 0x000fe20008000406 */
[----:B------:R-:W-:Y:S02]  /*23b0*/  F2FP.SATFINITE.E4M3.F32.PACK_AB_MERGE_C R68, R69, R68, RZ ;  /* 0x000000444544723e */ /* 0x000fe400048070ff */
[----:B------:R-:W-:Y:S01]  /*23c0*/  F2FP.SATFINITE.E4M3.F32.PACK_AB_MERGE_C R70, R71, R70, RZ ;  /* 0x000000464746723e */ /* 0x000fe200048070ff */
[----:B------:R-:W-:Y:S01]  /*23d0*/  STS.U16 [R3+UR6+0x8], R28 ;  /* 0x0000081c03007988 */ /* 0x000fe20008000406 */
[----:B------:R-:W-:Y:S02]  /*23e0*/  F2FP.SATFINITE.E4M3.F32.PACK_AB_MERGE_C R128, R129, R128, RZ ;  /* 0x000000808180723e */ /* 0x000fe400048070ff */
[----:B------:R-:W-:Y:S01]  /*23f0*/  F2FP.SATFINITE.E4M3.F32.PACK_AB_MERGE_C R130, R131, R130, RZ ;  /* 0x000000828382723e */ /* 0x000fe200048070ff */
[----:B------:R-:W-:Y:S01]  /*2400*/  STS.U16 [R3+UR6+0x408], R30 ;  /* 0x0004081e03007988 */ /* 0x000fe20008000406 */
        /* <DEDUP_REMOVED lines=14> */
[----:B------:R-:W-:Y:S01]  /*24f0*/  STS.U16 [R5+UR6], R32 ;  /* 0x0000002005007988 */ /* 0x000fe20008000406 */
        /* <DEDUP_REMOVED lines=12> */
[----:B------:R-:W-:-:S03]  /*25c0*/  SHF.R.U32.HI R0, RZ, 0x5, R0 ;  /* 0x00000005ff007819 */ /* 0x000fc60000011600 */
[----:B------:R-:W-:Y:S01]  /*25d0*/  STS.U16 [R5+UR6+0x2400], R98 ;  /* 0x0024006205007988 */ /* 0x000fe20008000406 */
[----:B------:R-:W-:-:S03]  /*25e0*/  R2UR UR5, R0 ;  /* 0x00000000000572ca */ /* 0x000fc600000e0000 */
[----:B------:R-:W-:Y:S04]  /*25f0*/  STS.U16 [R5+UR6+0x2008], R100 ;  /* 0x0020086405007988 */ /* 0x000fe80008000406 */
[----:B------:R1:W-:Y:S04]  /*2600*/  STS.U16 [R5+UR6+0x2408], R102 ;  /* 0x0024086605007988 */ /* 0x0003e80008000406 */
[----:B------:R-:W-:Y:S02]  /*2610*/  STS.U16 [R7+UR6], R40 ;  /* 0x0000002807007988 */ /* 0x000fe40008000406 */
[----:B------:R-:W-:-:S02]  /*2620*/  ULOP3.LUT UR5, UR5, 0x1, URZ, 0xc0, !UPT ;  /* 0x0000000105057892 */ /* 0x000fc4000f8ec03f */
[----:B------:R-:W-:Y:S01]  /*2630*/  STS.U16 [R7+UR6+0x400], R42 ;  /* 0x0004002a07007988 */ /* 0x000fe20008000406 */
[----:B-1----:R-:W-:Y:S01]  /*2640*/  LOP3.LUT R5, R3, 0x40, RZ, 0x3c, !PT ;  /* 0x0000004003057812 */ /* 0x002fe200078e3cff */
[----:B------:R-:W-:Y:S02]  /*2650*/  ULEA UR13, UR5, UR11, 0x7 ;  /* 0x0000000b050d7291 */ /* 0x000fe4000f8e383f */
[----:B------:R-:W-:Y:S01]  /*2660*/  STS.U16 [R7+UR6+0x8], R44 ;  /* 0x0000082c07007988 */ /* 0x000fe20008000406 */
[----:B------:R-:W-:-:S03]  /*2670*/  ULEA UR12, UR5, UR6, 0xd ;  /* 0x00000006050c7291 */ /* 0x000fc6000f8e683f */
[----:B------:R-:W-:Y:S04]  /*2680*/  STS.U16 [R7+UR6+0x408], R46 ;  /* 0x0004082e07007988 */ /* 0x000fe80008000406 */
[----:B------:R-:W-:Y:S04]  /*2690*/  STS.U16 [R7+UR6+0x2000], R104 ;  /* 0x0020006807007988 */ /* 0x000fe80008000406 */
[----:B------:R-:W-:Y:S04]  /*26a0*/  STS.U16 [R7+UR6+0x2400], R106 ;  /* 0x0024006a07007988 */ /* 0x000fe80008000406 */
[----:B------:R-:W-:Y:S04]  /*26b0*/  STS.U16 [R7+UR6+0x2008], R108 ;  /* 0x0020086c07007988 */ /* 0x000fe80008000406 */
[----:B------:R1:W-:Y:S04]  /*26c0*/  STS.U16 [R7+UR6+0x2408], R110 ;  /* 0x0024086e07007988 */ /* 0x0003e80008000406 */
[----:B------:R-:W-:Y:S04]  /*26d0*/  STS.U16 [R9+UR6], R48 ;  /* 0x0000003009007988 */ /* 0x000fe80008000406 */
[----:B------:R-:W-:Y:S01]  /*26e0*/  STS.U16 [R9+UR6+0x400], R50 ;  /* 0x0004003209007988 */ /* 0x000fe20008000406 */
[----:B-1----:R-:W-:-:S03]  /*26f0*/  LOP3.LUT R7, R3, 0x50, RZ, 0x3c, !PT ;  /* 0x0000005003077812 */ /* 0x002fc600078e3cff */
[----:B------:R-:W-:Y:S04]  /*2700*/  STS.U16 [R9+UR6+0x8], R52 ;  /* 0x0000083409007988 */ /* 0x000fe80008000406 */
[----:B------:R-:W-:Y:S04]  /*2710*/  STS.U16 [R9+UR6+0x408], R54 ;  /* 0x0004083609007988 */ /* 0x000fe80008000406 */
[----:B------:R-:W-:Y:S04]  /*2720*/  STS.U16 [R9+UR6+0x2000], R112 ;  /* 0x0020007009007988 */ /* 0x000fe80008000406 */
[----:B------:R-:W-:Y:S04]  /*2730*/  STS.U16 [R9+UR6+0x2400], R114 ;  /* 0x0024007209007988 */ /* 0x000fe80008000406 */
[----:B------:R-:W-:Y:S04]  /*2740*/  STS.U16 [R9+UR6+0x2008], R116 ;  /* 0x0020087409007988 */ /* 0x000fe80008000406 */
[----:B------:R1:W-:Y:S04]  /*2750*/  STS.U16 [R9+UR6+0x2408], R118 ;  /* 0x0024087609007988 */ /* 0x0003e80008000406 */
[----:B------:R-:W-:Y:S04]  /*2760*/  STS.U16 [R5+UR6], R56 ;  /* 0x0000003805007988 */ /* 0x000fe80008000406 */
[----:B------:R-:W-:Y:S01]  /*2770*/  STS.U16 [R5+UR6+0x400], R58 ;  /* 0x0004003a05007988 */ /* 0x000fe20008000406 */
[----:B-1----:R-:W-:-:S02]  /*2780*/  LOP3.LUT R9, R3, 0x60, RZ, 0x3c, !PT ;  /* 0x0000006003097812 */ /* 0x002fc400078e3cff */
[----:B------:R-:W-:Y:S01]  /*2790*/  LOP3.LUT R3, R3, 0x70, RZ, 0x3c, !PT ;  /* 0x0000007003037812 */ /* 0x000fe200078e3cff */
[----:B------:R-:W-:Y:S04]  /*27a0*/  STS.U16 [R5+UR6+0x8], R60 ;  /* 0x0000083c05007988 */ /* 0x000fe80008000406 */
[----:B------:R-:W-:Y:S04]  /*27b0*/  STS.U16 [R5+UR6+0x408], R62 ;  /* 0x0004083e05007988 */ /* 0x000fe80008000406 */
[----:B------:R-:W-:Y:S04]  /*27c0*/  STS.U16 [R5+UR6+0x2000], R120 ;  /* 0x0020007805007988 */ /* 0x000fe80008000406 */
[----:B------:R-:W-:Y:S04]  /*27d0*/  STS.U16 [R5+UR6+0x2400], R122 ;  /* 0x0024007a05007988 */ /* 0x000fe80008000406 */
[----:B------:R-:W-:Y:S04]  /*27e0*/  STS.U16 [R5+UR6+0x2008], R124 ;  /* 0x0020087c05007988 */ /* 0x000fe80008000406 */
[----:B------:R-:W-:Y:S04]  /*27f0*/  STS.U16 [R5+UR6+0x2408], R126 ;  /* 0x0024087e05007988 */ /* 0x000fe80008000406 */
[----:B------:R-:W-:Y:S04]  /*2800*/  STS.U16 [R7+UR6], R64 ;  /* 0x0000004007007988 */ /* 0x000fe80008000406 */
[----:B------:R-:W-:Y:S04]  /*2810*/  STS.U16 [R7+UR6+0x400], R66 ;  /* 0x0004004207007988 */ /* 0x000fe80008000406 */
        /* <DEDUP_REMOVED lines=21> */
[----:B------:R-:W-:Y:S01]  /*2970*/  STS.U16 [R3+UR6+0x2408], R150 ;  /* 0x0024089603007988 */ /* 0x000fe20008000406 */
[----:B------:R1:W-:Y:S06]  /*2980*/  MEMBAR.ALL.CTA ;  /* 0x0000000000007992 */ /* 0x0003ec0000008000 */
[----:B-1----:R-:W1:Y:S02]  /*2990*/  FENCE.VIEW.ASYNC.S ;  /* 0x00000000000073c6 */ /* 0x002e640000000000 */
[----:B-1----:R-:W-:Y:S06]  /*29a0*/  BAR.SYNC.DEFER_BLOCKING 0x0 ;  /* 0x0000000000007b1d */ /* 0x002fec0000010000 */
[----:B------:R1:W-:Y:S01]  /*29b0*/  @UP1 UTMASTG.2D [UR12], [UR8] ;  /* 0x0000000c080013b5 */ /* 0x0003e20008008000 */
[----:B------:R0:W-:Y:S01]  /*29c0*/  UTMACMDFLUSH ;  /* 0x00000000000079b7 */ /* 0x0001e20000000000 */
[----:B------:R-:W-:-:S04]  /*29d0*/  DEPBAR.LE SB0, 0x0 ;  /* 0x000080000000791a */ /* 0x000fc80000000000 */
[----:B------:R-:W-:Y:S06]  /*29e0*/  BAR.SYNC.DEFER_BLOCKING 0x0 ;  /* 0x0000000000007b1d */ /* 0x000fec0000010000 */
[----:B-1----:R-:W-:Y:S05]  /*29f0*/  EXIT ;  /* 0x000000000000794d */ /* 0x002fea0003800000 */
.L_x_49:
[----:B------:R-:W1:Y:S02]  /*2a00*/  SYNCS.PHASECHK.TRANS64.TRYWAIT P0, [UR30+0xa000], R2 ;  /* 0x00a00002ff0075a7 */ /* 0x000e64000800015e */
[----:B-1----:R-:W-:Y:S05]  /*2a10*/  @!P0 BRA `(.L_x_49) ;  /* 0xfffffffc00f88947 */ /* 0x002fea000383ffff */
[----:B------:R-:W-:Y:S05]  /*2a20*/  BRA `(.L_x_51) ;  /* 0xfffffff400147947 */ /* 0x000fea000383ffff */
.L_x_52:
[----:B------:R-:W-:-:S00]  /*2a30*/  BRA `(.L_x_52) ;  /* 0xfffffffc00fc7947 */ /* 0x000fc0000383ffff */
[----:B------:R-:W-:-:S00]  /*2a40*/  NOP ;  /* 0x0000000000007918 */ /* 0x000fc00000000000 */
        /* <DEDUP_REMOVED lines=11> */
.L_x_53:


//--------------------- .nv.shared.gluon_wgmma    --------------------------
	.section	.nv.shared.gluon_wgmma,"aw",@nobits
	.sectionflags	@""
	.align	16
	.zero		1024


//--------------------- .nv.shared.reserved.0     --------------------------
	.section	.nv.shared.reserved.0,"aw",@nobits
	.weak		__nv_reservedSMEM_offset_0_alias
	.size		__nv_reservedSMEM_offset_0_alias, 0, 0
	.other		__nv_reservedSMEM_offset_0_alias,@"STO_CUDA_RESERVED_SHARED STV_DEFAULT"
__nv_reservedSMEM_offset_0_alias:
	.zero		0


//--------------------- .nv.constant0.gluon_wgmma --------------------------
	.section	.nv.constant0.gluon_wgmma,"a",@progbits
	.sectionflags	@""
	.align	4
.nv.constant0.gluon_wgmma:
	.zero		608


//--------------------- SYMBOLS --------------------------

	.type		.nv.reservedSmem.offset0,@object
	.size		.nv.reservedSmem.offset0,0x4
